	.target	sm_90a

	.elftype	@"ET_EXEC"


//--------------------- .note.nv.tkinfo           --------------------------
	.section	.note.nv.tkinfo,"",@"SHT_NOTE"
	.sectionflags	@"SHF_NOTE_NV_TKINFO"
	.tkinfo
        /*0018*/ 	.word	0x00000002
        /*0030*/ 	.string	""
        /*0030*/ 	.string	"ptxas"
        /*0030*/ 	.string	"Cuda compilation tools, release 13.0, V13.0.88"
        /*0030*/ 	.string	"Build cuda_13.0.r13.0/compiler.36424714_0"
        /*0030*/ 	.string	"-arch sm_90a -m 64 "



//--------------------- .note.nv.cuinfo           --------------------------
	.section	.note.nv.cuinfo,"",@"SHT_NOTE"
	.sectionflags	@"SHF_NOTE_NV_CUINFO"
        /*0018*/ 	.short	0x0002
        /*001a*/ 	.short	0x005a
        /*001c*/ 	.short	0x0082
	.zero		2


//--------------------- .nv.info                  --------------------------
	.section	.nv.info,"",@"SHT_CUDA_INFO"
	.align	4


	//----- nvinfo : EIATTR_REGCOUNT
	.align		4
        /*0000*/ 	.byte	0x04, 0x2f
        /*0002*/ 	.short	(.L_12 - .L_11)
	.align		4
.L_11:
        /*0004*/ 	.word	index@(_ZN7cutlass13device_kernelINS_4gemm6kernel13GemmUniversalIN4cute5tupleIJiiiiEEENS1_10collective13CollectiveMmaINS1_37MainloopSm90TmaGmmaWarpSpecializedFP8ILi2ENS5_IJNS4_1CILi1EEESB_SB_EEENS1_32KernelTmaWarpSpecializedPingpongEEENS5_IJNSA_ILi64EEENSA_ILi256EEENSA_ILi32EEEEEENS_12float_e5m2_tENS5_IJlSB_lEEESJ_SK_NS4_8TiledMMAINS4_8MMA_AtomIJNS4_4SM904GMMA31MMA_64x256x32_F32E5M2E5M2_SS_TNILNSO_7ScaleInE1ELSQ_1EEEEEENS4_6LayoutISC_NS5_IJNSA_ILi0EEESU_SU_EEEEENS5_IJNS4_10UnderscoreESX_SX_EEEEENS4_13SM90_TMA_LOADENS4_14ComposedLayoutINS4_7SwizzleILi1ELi4ELi3EEENS4_18smem_ptr_flag_bitsILi8EEENST_INS5_IJNSA_ILi8EEESH_EEENS5_IJSH_SB_EEEEEEEvNS4_8identityES10_S1A_vS1B_EENS_8epilogue10collective6detail29Sm90TmaWarpSpecializedAdapterINS1E_15DefaultEpilogueISJ_SK_SK_NS1D_6thread17LinearCombinationISJ_Li1EffLNS1I_9ScaleType4KindE0ELNS_15FloatRoundStyleE2ESJ_EENS1_15EpilogueDefaultEEEEEvvEEEEvNT_6ParamsE)
        /*0008*/ 	.word	0x000000a8


	//----- nvinfo : EIATTR_FRAME_SIZE
	.align		4
.L_12:
        /*000c*/ 	.byte	0x04, 0x11
        /*000e*/ 	.short	(.L_14 - .L_13)
	.align		4
.L_13:
        /*0010*/ 	.word	index@(_ZN7cutlass13device_kernelINS_4gemm6kernel13GemmUniversalIN4cute5tupleIJiiiiEEENS1_10collective13CollectiveMmaINS1_37MainloopSm90TmaGmmaWarpSpecializedFP8ILi2ENS5_IJNS4_1CILi1EEESB_SB_EEENS1_32KernelTmaWarpSpecializedPingpongEEENS5_IJNSA_ILi64EEENSA_ILi256EEENSA_ILi32EEEEEENS_12float_e5m2_tENS5_IJlSB_lEEESJ_SK_NS4_8TiledMMAINS4_8MMA_AtomIJNS4_4SM904GMMA31MMA_64x256x32_F32E5M2E5M2_SS_TNILNSO_7ScaleInE1ELSQ_1EEEEEENS4_6LayoutISC_NS5_IJNSA_ILi0EEESU_SU_EEEEENS5_IJNS4_10UnderscoreESX_SX_EEEEENS4_13SM90_TMA_LOADENS4_14ComposedLayoutINS4_7SwizzleILi1ELi4ELi3EEENS4_18smem_ptr_flag_bitsILi8EEENST_INS5_IJNSA_ILi8EEESH_EEENS5_IJSH_SB_EEEEEEEvNS4_8identityES10_S1A_vS1B_EENS_8epilogue10collective6detail29Sm90TmaWarpSpecializedAdapterINS1E_15DefaultEpilogueISJ_SK_SK_NS1D_6thread17LinearCombinationISJ_Li1EffLNS1I_9ScaleType4KindE0ELNS_15FloatRoundStyleE2ESJ_EENS1_15EpilogueDefaultEEEEEvvEEEEvNT_6ParamsE)
        /*0014*/ 	.word	0x00000110


	//----- nvinfo : EIATTR_MIN_STACK_SIZE
	.align		4
.L_14:
        /*0018*/ 	.byte	0x04, 0x12
        /*001a*/ 	.short	(.L_16 - .L_15)
	.align		4
.L_15:
        /*001c*/ 	.word	index@(_ZN7cutlass13device_kernelINS_4gemm6kernel13GemmUniversalIN4cute5tupleIJiiiiEEENS1_10collective13CollectiveMmaINS1_37MainloopSm90TmaGmmaWarpSpecializedFP8ILi2ENS5_IJNS4_1CILi1EEESB_SB_EEENS1_32KernelTmaWarpSpecializedPingpongEEENS5_IJNSA_ILi64EEENSA_ILi256EEENSA_ILi32EEEEEENS_12float_e5m2_tENS5_IJlSB_lEEESJ_SK_NS4_8TiledMMAINS4_8MMA_AtomIJNS4_4SM904GMMA31MMA_64x256x32_F32E5M2E5M2_SS_TNILNSO_7ScaleInE1ELSQ_1EEEEEENS4_6LayoutISC_NS5_IJNSA_ILi0EEESU_SU_EEEEENS5_IJNS4_10UnderscoreESX_SX_EEEEENS4_13SM90_TMA_LOADENS4_14ComposedLayoutINS4_7SwizzleILi1ELi4ELi3EEENS4_18smem_ptr_flag_bitsILi8EEENST_INS5_IJNSA_ILi8EEESH_EEENS5_IJSH_SB_EEEEEEEvNS4_8identityES10_S1A_vS1B_EENS_8epilogue10collective6detail29Sm90TmaWarpSpecializedAdapterINS1E_15DefaultEpilogueISJ_SK_SK_NS1D_6thread17LinearCombinationISJ_Li1EffLNS1I_9ScaleType4KindE0ELNS_15FloatRoundStyleE2ESJ_EENS1_15EpilogueDefaultEEEEEvvEEEEvNT_6ParamsE)
        /*0020*/ 	.word	0x00000110
.L_16:


//--------------------- .nv.compat                --------------------------
	.section	.nv.compat,"",@"SHT_CUDA_COMPAT_INFO"
	.align	4
        /*0000*/ 	.byte	0x02, 0x09, 0x01, 0x00, 0x02, 0x02, 0x04, 0x00, 0x02, 0x05, 0x05, 0x00, 0x03, 0x07, 0x01, 0x01
        /*0010*/ 	.byte	0x02, 0x03, 0x01, 0x00, 0x02, 0x06, 0x01, 0x00, 0x04, 0x0b, 0x08, 0x00, 0x00, 0x00, 0x00, 0x00
        /*0020*/ 	.byte	0x00, 0x00, 0x00, 0x00


//--------------------- .nv.info._ZN7cutlass13device_kernelINS_4gemm6kernel13GemmUniversalIN4cute5tupleIJiiiiEEENS1_10collective13CollectiveMmaINS1_37MainloopSm90TmaGmmaWarpSpecializedFP8ILi2ENS5_IJNS4_1CILi1EEESB_SB_EEENS1_32KernelTmaWarpSpecializedPingpongEEENS5_IJNSA_ILi64EEENSA_ILi256EEENSA_ILi32EEEEEENS_12float_e5m2_tENS5_IJlSB_lEEESJ_SK_NS4_8TiledMMAINS4_8MMA_AtomIJNS4_4SM904GMMA31MMA_64x256x32_F32E5M2E5M2_SS_TNILNSO_7ScaleInE1ELSQ_1EEEEEENS4_6LayoutISC_NS5_IJNSA_ILi0EEESU_SU_EEEEENS5_IJNS4_10UnderscoreESX_SX_EEEEENS4_13SM90_TMA_LOADENS4_14ComposedLayoutINS4_7SwizzleILi1ELi4ELi3EEENS4_18smem_ptr_flag_bitsILi8EEENST_INS5_IJNSA_ILi8EEESH_EEENS5_IJSH_SB_EEEEEEEvNS4_8identityES10_S1A_vS1B_EENS_8epilogue10collective6detail29Sm90TmaWarpSpecializedAdapterINS1E_15DefaultEpilogueISJ_SK_SK_NS1D_6thread17LinearCombinationISJ_Li1EffLNS1I_9ScaleType4KindE0ELNS_15FloatRoundStyleE2ESJ_EENS1_15EpilogueDefaultEEEEEvvEEEEvNT_6ParamsE --------------------------
	.section	.nv.info._ZN7cutlass13device_kernelINS_4gemm6kernel13GemmUniversalIN4cute5tupleIJiiiiEEENS1_10collective13CollectiveMmaINS1_37MainloopSm90TmaGmmaWarpSpecializedFP8ILi2ENS5_IJNS4_1CILi1EEESB_SB_EEENS1_32KernelTmaWarpSpecializedPingpongEEENS5_IJNSA_ILi64EEENSA_ILi256EEENSA_ILi32EEEEEENS_12float_e5m2_tENS5_IJlSB_lEEESJ_SK_NS4_8TiledMMAINS4_8MMA_AtomIJNS4_4SM904GMMA31MMA_64x256x32_F32E5M2E5M2_SS_TNILNSO_7ScaleInE1ELSQ_1EEEEEENS4_6LayoutISC_NS5_IJNSA_ILi0EEESU_SU_EEEEENS5_IJNS4_10UnderscoreESX_SX_EEEEENS4_13SM90_TMA_LOADENS4_14ComposedLayoutINS4_7SwizzleILi1ELi4ELi3EEENS4_18smem_ptr_flag_bitsILi8EEENST_INS5_IJNSA_ILi8EEESH_EEENS5_IJSH_SB_EEEEEEEvNS4_8identityES10_S1A_vS1B_EENS_8epilogue10collective6detail29Sm90TmaWarpSpecializedAdapterINS1E_15DefaultEpilogueISJ_SK_SK_NS1D_6thread17LinearCombinationISJ_Li1EffLNS1I_9ScaleType4KindE0ELNS_15FloatRoundStyleE2ESJ_EENS1_15EpilogueDefaultEEEEEvvEEEEvNT_6ParamsE,"",@"SHT_CUDA_INFO"
	.sectionflags	@""
	.align	4


	//----- nvinfo : EIATTR_CUDA_API_VERSION
	.align		4
        /*0000*/ 	.byte	0x04, 0x37
        /*0002*/ 	.short	(.L_18 - .L_17)
.L_17:
        /*0004*/ 	.word	0x00000082


	//----- nvinfo : EIATTR_KPARAM_INFO
	.align		4
.L_18:
        /*0008*/ 	.byte	0x04, 0x17
        /*000a*/ 	.short	(.L_20 - .L_19)
.L_19:
        /*000c*/ 	.word	0x00000000
        /*0010*/ 	.short	0x0000
        /*0012*/ 	.short	0x0070
        /*0014*/ 	.byte	0x00, 0xf0, 0x01, 0x10


	//----- nvinfo : EIATTR_SPARSE_MMA_MASK
	.align		4
.L_20:
        /*0018*/ 	.byte	0x03, 0x50
        /*001a*/ 	.short	0x0000


	//----- nvinfo : EIATTR_MAXREG_COUNT
	.align		4
        /*001c*/ 	.byte	0x03, 0x1b
        /*001e*/ 	.short	0x00a8


	//----- nvinfo : EIATTR_NUM_BARRIERS
	.align		4
        /*0020*/ 	.byte	0x02, 0x4c
        /*0022*/ 	.byte	0x01
	.zero		1


	//----- nvinfo : EIATTR_ANNOTATIONS
	.align		4
        /*0024*/ 	.byte	0x04, 0x55
        /*0026*/ 	.short	(.L_22 - .L_21)


	//   ....[0]....
.L_21:
        /*0028*/ 	.word	0x00000001
        /*002c*/ 	.byte	0x60, 0x09, 0x00, 0x00, 0x01, 0x00, 0x00, 0x00, 0x70, 0x0b, 0x00, 0x00, 0x01, 0x00, 0x00, 0x00
        /* <DEDUP_REMOVED lines=205> */
        /*0d0c*/ 	.byte	0x90, 0xfe, 0x00, 0x00


	//----- nvinfo : EIATTR_MERCURY_ISA_VERSION
	.align		4
.L_22:
        /*0d10*/ 	.byte	0x03, 0x5f
        /*0d12*/ 	.short	0x0101


	//----- nvinfo : EIATTR_INT_WARP_WIDE_INSTR_OFFSETS
	.align		4
        /*0d14*/ 	.byte	0x04, 0x31
        /*0d16*/ 	.short	(.L_24 - .L_23)


	//   ....[0]....
.L_23:
        /*0d18*/ 	.word	0x00000460


	//   ....[1]....
        /*0d1c*/ 	.word	0x00000470


	//   ....[2]....
        /*0d20*/ 	.word	0x000004e0


	//   ....[3]....
        /*0d24*/ 	.word	0x000004f0


	//   ....[4]....
        /*0d28*/ 	.word	0x00000500


	//   ....[5]....
        /*0d2c*/ 	.word	0x00000520


	//   ....[6]....
        /*0d30*/ 	.word	0x00000580


	//   ....[7]....
        /*0d34*/ 	.word	0x000005a0


	//----- nvinfo : EIATTR_COOP_GROUP_MASK_REGIDS
	.align		4
.L_24:
        /*0d38*/ 	.byte	0x04, 0x29
        /*0d3a*/ 	.short	(.L_26 - .L_25)


	//   ....[0]....
.L_25:
        /*0d3c*/ 	.word	0xffffffff


	//   ....[1]....
        /*0d40*/ 	.word	0xffffffff


	//   ....[2]....
        /*0d44*/ 	.word	0xffffffff


	//   ....[3]....
        /*0d48*/ 	.word	0xffffffff


	//   ....[4]....
        /*0d4c*/ 	.word	0xffffffff


	//   ....[5]....
        /*0d50*/ 	.word	0xffffffff


	//----- nvinfo : EIATTR_COOP_GROUP_INSTR_OFFSETS
	.align		4
.L_26:
        /*0d54*/ 	.byte	0x04, 0x28
        /*0d56*/ 	.short	(.L_28 - .L_27)


	//   ....[0]....
.L_27:
        /*0d58*/ 	.word	0x00000060


	//   ....[1]....
        /*0d5c*/ 	.word	0x00000090


	//   ....[2]....
        /*0d60*/ 	.word	0x00000190


	//   ....[3]....
        /*0d64*/ 	.word	0x00000360


	//   ....[4]....
        /*0d68*/ 	.word	0x000003a0


	//   ....[5]....
        /*0d6c*/ 	.word	0x000003e0


	//----- nvinfo : EIATTR_REG_RECONFIG
	.align		4
.L_28:
        /*0d70*/ 	.byte	0x01, 0x54
	.zero		2


	//----- nvinfo : EIATTR_MBARRIER_INSTR_OFFSETS
	.align		4
        /*0d74*/ 	.byte	0x04, 0x39
        /*0d76*/ 	.short	(.L_30 - .L_29)


	//   ....[0]....
.L_29:
        /*0d78*/ 	.word	0x00000310
        /*0d7c*/ 	.word	0x000000ff
        /*0d80*/ 	.word	0x00000000
        /*0d84*/ 	.short	0x0100
        /*0d86*/ 	.byte	0x09
	.zero		1


	//   ....[1]....
        /*0d88*/ 	.word	0x00000320
        /*0d8c*/ 	.word	0x000000ff
        /*0d90*/ 	.word	0x00000010
        /*0d94*/ 	.short	0x0100
        /*0d96*/ 	.byte	0x09
	.zero		1


	//   ....[2]....
        /*0d98*/ 	.word	0x00000330
        /*0d9c*/ 	.word	0x000000ff
        /*0da0*/ 	.word	0x00000008
        /*0da4*/ 	.short	0x0100
        /*0da6*/ 	.byte	0x09
	.zero		1


	//   ....[3]....
        /*0da8*/ 	.word	0x00000340
        /*0dac*/ 	.word	0x000000ff
        /*0db0*/ 	.word	0x00000018
        /*0db4*/ 	.short	0x0100
        /*0db6*/ 	.byte	0x09
	.zero		1


	//   ....[4]....
        /*0db8*/ 	.word	0x000005c0
        /*0dbc*/ 	.word	0x000000ff
        /*0dc0*/ 	.word	0x00000050
        /*0dc4*/ 	.short	0x0100
        /*0dc6*/ 	.byte	0x09
	.zero		1


	//   ....[5]....
        /*0dc8*/ 	.word	0x000005d0
        /*0dcc*/ 	.word	0x000000ff
        /*0dd0*/ 	.word	0x00000058
        /*0dd4*/ 	.short	0x0100
        /*0dd6*/ 	.byte	0x09
	.zero		1


	//   ....[6]....
        /*0dd8*/ 	.word	0x00000620
        /*0ddc*/ 	.word	0x000000ff
        /*0de0*/ 	.word	0x00000030
        /*0de4*/ 	.short	0x0100
        /*0de6*/ 	.byte	0x0a
	.zero		1


	//   ....[7]....
        /*0de8*/ 	.word	0x00000640
        /*0dec*/ 	.word	0x000000ff
        /*0df0*/ 	.word	0x00000038
        /*0df4*/ 	.short	0x0100
        /*0df6*/ 	.byte	0x0a
	.zero		1


	//   ....[8]....
        /*0df8*/ 	.word	0x00000650
        /*0dfc*/ 	.word	0x000000ff
        /*0e00*/ 	.word	0x00000040
        /*0e04*/ 	.short	0x0100
        /*0e06*/ 	.byte	0x0a
	.zero		1


	//   ....[9]....
        /*0e08*/ 	.word	0x00000660
        /*0e0c*/ 	.word	0x000000ff
        /*0e10*/ 	.word	0x00000048
        /*0e14*/ 	.short	0x0100
        /*0e16*/ 	.byte	0x0a
	.zero		1


	//   ....[10]....
        /*0e18*/ 	.word	0x000015d0
        /*0e1c*/ 	.word	0x000000ff
        /*0e20*/ 	.word	0xfffffff8
        /*0e24*/ 	.short	0x010a
        /*0e26*/ 	.byte	0x11
	.zero		1


	//   ....[11]....
        /*0e28*/ 	.word	0x00001fb0
        /*0e2c*/ 	.word	0x000000ff
        /*0e30*/ 	.word	0x00000000
        /*0e34*/ 	.short	0x010a
        /*0e36*/ 	.byte	0x04
	.zero		1


	//   ....[12]....
        /*0e38*/ 	.word	0x00001ff0
        /*0e3c*/ 	.word	0x000000ff
        /*0e40*/ 	.word	0x00000000
        /*0e44*/ 	.short	0x010a
        /*0e46*/ 	.byte	0x04
	.zero		1


	//   ....[13]....
        /*0e48*/ 	.word	0x00003180
        /*0e4c*/ 	.word	0x000000ff
        /*0e50*/ 	.word	0x00000000
        /*0e54*/ 	.short	0x010a
        /*0e56*/ 	.byte	0x08
	.zero		1


	//   ....[14]....
        /*0e58*/ 	.word	0x000031c0
        /*0e5c*/ 	.word	0x000000ff
        /*0e60*/ 	.word	0x00000000
        /*0e64*/ 	.short	0x010a
        /*0e66*/ 	.byte	0x08
	.zero		1


	//   ....[15]....
        /*0e68*/ 	.word	0x000041c0
        /*0e6c*/ 	.word	0x000000ff
        /*0e70*/ 	.word	0x00000000
        /*0e74*/ 	.short	0x0101
        /*0e76*/ 	.byte	0x06
	.zero		1


	//   ....[16]....
        /*0e78*/ 	.word	0x00005290
        /*0e7c*/ 	.word	0x000000e3
        /*0e80*/ 	.word	0x00000000
        /*0e84*/ 	.short	0x0101
        /*0e86*/ 	.byte	0x24
	.zero		1


	//   ....[17]....
        /*0e88*/ 	.word	0x00005380
        /*0e8c*/ 	.word	0x000000ff
        /*0e90*/ 	.word	0x00000000
        /*0e94*/ 	.short	0x0101
        /*0e96*/ 	.byte	0x04
	.zero		1


	//   ....[18]....
        /*0e98*/ 	.word	0x00005430
        /*0e9c*/ 	.word	0x000000ff
        /*0ea0*/ 	.word	0x00000008
        /*0ea4*/ 	.short	0x010a
        /*0ea6*/ 	.byte	0x11
	.zero		1


	//   ....[19]....
        /*0ea8*/ 	.word	0x0000e670
        /*0eac*/ 	.word	0x00000000
        /*0eb0*/ 	.word	0x00000000
        /*0eb4*/ 	.short	0x0101
        /*0eb6*/ 	.byte	0x24
	.zero		1


	//   ....[20]....
        /*0eb8*/ 	.word	0x0000f0c0
        /*0ebc*/ 	.word	0x0000000b
        /*0ec0*/ 	.word	0x00000010
        /*0ec4*/ 	.short	0x010a
        /*0ec6*/ 	.byte	0x3f
	.zero		1


	//   ....[21]....
        /*0ec8*/ 	.word	0x0000f480
        /*0ecc*/ 	.word	0x00000003
        /*0ed0*/ 	.word	0x00000058
        /*0ed4*/ 	.short	0x0101
        /*0ed6*/ 	.byte	0x3f
	.zero		1


	//   ....[22]....
        /*0ed8*/ 	.word	0x0000fca0
        /*0edc*/ 	.word	0x00000007
        /*0ee0*/ 	.word	0x00000000
        /*0ee4*/ 	.short	0x010a
        /*0ee6*/ 	.byte	0x3f
	.zero		1


	//   ....[23]....
        /*0ee8*/ 	.word	0x0000fd20
        /*0eec*/ 	.word	0x00000003
        /*0ef0*/ 	.word	0x00000000
        /*0ef4*/ 	.short	0x010a
        /*0ef6*/ 	.byte	0x3f
	.zero		1


	//   ....[24]....
        /*0ef8*/ 	.word	0x0000fd90
        /*0efc*/ 	.word	0x00000003
        /*0f00*/ 	.word	0xfffffff8
        /*0f04*/ 	.short	0x010a
        /*0f06*/ 	.byte	0x3f
	.zero		1


	//   ....[25]....
        /*0f08*/ 	.word	0x0000fdf0
        /*0f0c*/ 	.word	0x00000003
        /*0f10*/ 	.word	0x00000000
        /*0f14*/ 	.short	0x010a
        /*0f16*/ 	.byte	0x3f
	.zero		1


	//   ....[26]....
        /*0f18*/ 	.word	0x0000fe60
        /*0f1c*/ 	.word	0x00000000
        /*0f20*/ 	.word	0x00000000
        /*0f24*/ 	.short	0x010a
        /*0f26*/ 	.byte	0x3f
	.zero		1


	//   ....[27]....
        /*0f28*/ 	.word	0x0000fed0
        /*0f2c*/ 	.word	0x00000019
        /*0f30*/ 	.word	0x00000008
        /*0f34*/ 	.short	0x010a
        /*0f36*/ 	.byte	0x3f
	.zero		1


	//   ....[28]....
        /*0f38*/ 	.word	0x0000ffa0
        /*0f3c*/ 	.word	0x0000000b
        /*0f40*/ 	.word	0x00000010
        /*0f44*/ 	.short	0x010a
        /*0f46*/ 	.byte	0x3f
	.zero		1


	//   ....[29]....
        /*0f48*/ 	.word	0x00010080
        /*0f4c*/ 	.word	0x00000007
        /*0f50*/ 	.word	0x00000000
        /*0f54*/ 	.short	0x010a
        /*0f56*/ 	.byte	0x3f
	.zero		1


	//----- nvinfo : EIATTR_NUM_MBARRIERS
	.align		4
.L_30:
        /*0f58*/ 	.byte	0x03, 0x38
        /*0f5a*/ 	.short	0x000a


	//----- nvinfo : EIATTR_EXIT_INSTR_OFFSETS
	.align		4
        /*0f5c*/ 	.byte	0x04, 0x1c
        /*0f5e*/ 	.short	(.L_32 - .L_31)


	//   ....[0]....
.L_31:
        /*0f60*/ 	.word	0x000012b0


	//   ....[1]....
        /*0f64*/ 	.word	0x00001310


	//   ....[2]....
        /*0f68*/ 	.word	0x0000edd0


	//   ....[3]....
        /*0f6c*/ 	.word	0x0000ee00


	//   ....[4]....
        /*0f70*/ 	.word	0x0000fd70


	//----- nvinfo : EIATTR_MAX_THREADS
	.align		4
.L_32:
        /*0f74*/ 	.byte	0x04, 0x05
        /*0f76*/ 	.short	(.L_34 - .L_33)
.L_33:
        /*0f78*/ 	.word	0x00000180
        /*0f7c*/ 	.word	0x00000001
        /*0f80*/ 	.word	0x00000001


	//----- nvinfo : EIATTR_CRS_STACK_SIZE
	.align		4
.L_34:
        /*0f84*/ 	.byte	0x04, 0x1e
        /*0f86*/ 	.short	(.L_36 - .L_35)
.L_35:
        /*0f88*/ 	.word	0x00000000


	//----- nvinfo : EIATTR_CBANK_PARAM_SIZE
	.align		4
.L_36:
        /*0f8c*/ 	.byte	0x03, 0x19
        /*0f8e*/ 	.short	0x0470


	//----- nvinfo : EIATTR_PARAM_CBANK
	.align		4
        /*0f90*/ 	.byte	0x04, 0x0a
        /*0f92*/ 	.short	(.L_38 - .L_37)
	.align		4
.L_37:
        /*0f94*/ 	.word	index@(.nv.constant0._ZN7cutlass13device_kernelINS_4gemm6kernel13GemmUniversalIN4cute5tupleIJiiiiEEENS1_10collective13CollectiveMmaINS1_37MainloopSm90TmaGmmaWarpSpecializedFP8ILi2ENS5_IJNS4_1CILi1EEESB_SB_EEENS1_32KernelTmaWarpSpecializedPingpongEEENS5_IJNSA_ILi64EEENSA_ILi256EEENSA_ILi32EEEEEENS_12float_e5m2_tENS5_IJlSB_lEEESJ_SK_NS4_8TiledMMAINS4_8MMA_AtomIJNS4_4SM904GMMA31MMA_64x256x32_F32E5M2E5M2_SS_TNILNSO_7ScaleInE1ELSQ_1EEEEEENS4_6LayoutISC_NS5_IJNSA_ILi0EEESU_SU_EEEEENS5_IJNS4_10UnderscoreESX_SX_EEEEENS4_13SM90_TMA_LOADENS4_14ComposedLayoutINS4_7SwizzleILi1ELi4ELi3EEENS4_18smem_ptr_flag_bitsILi8EEENST_INS5_IJNSA_ILi8EEESH_EEENS5_IJSH_SB_EEEEEEEvNS4_8identityES10_S1A_vS1B_EENS_8epilogue10collective6detail29Sm90TmaWarpSpecializedAdapterINS1E_15DefaultEpilogueISJ_SK_SK_NS1D_6thread17LinearCombinationISJ_Li1EffLNS1I_9ScaleType4KindE0ELNS_15FloatRoundStyleE2ESJ_EENS1_15EpilogueDefaultEEEEEvvEEEEvNT_6ParamsE)
        /*0f98*/ 	.short	0x0210
        /*0f9a*/ 	.short	0x0470


	//----- nvinfo : EIATTR_SW_WAR
	.align		4
.L_38:
        /*0f9c*/ 	.byte	0x04, 0x36
        /*0f9e*/ 	.short	(.L_40 - .L_39)
.L_39:
        /*0fa0*/ 	.word	0x00000008
.L_40:


//--------------------- .nv.callgraph             --------------------------
	.section	.nv.callgraph,"",@"SHT_CUDA_CALLGRAPH"
	.align	4
	.sectionentsize	8
	.align		4
        /*0000*/ 	.word	0x00000000
	.align		4
        /*0004*/ 	.word	0xffffffff
	.align		4
        /*0008*/ 	.word	0x00000000
	.align		4
        /*000c*/ 	.word	0xfffffffe
	.align		4
        /*0010*/ 	.word	0x00000000
	.align		4
        /*0014*/ 	.word	0xfffffffd
	.align		4
        /*0018*/ 	.word	0x00000000
	.align		4
        /*001c*/ 	.word	0xfffffffc


//--------------------- .nv.constant4             --------------------------
	.section	.nv.constant4,"a",@progbits
	.align	8
	.align		8
.nv.constant4:
        /*0000*/ 	.dword	_ZN40_INTERNAL_b860d3be_4_k_cu_fc427458_209064cuda3std3__45__cpo5beginE
	.align		8
        /*0008*/ 	.dword	_ZN40_INTERNAL_b860d3be_4_k_cu_fc427458_209064cuda3std3__45__cpo3endE
	.align		8
        /*0010*/ 	.dword	_ZN40_INTERNAL_b860d3be_4_k_cu_fc427458_209064cuda3std3__45__cpo6cbeginE
	.align		8
        /*0018*/ 	.dword	_ZN40_INTERNAL_b860d3be_4_k_cu_fc427458_209064cuda3std3__45__cpo4cendE
	.align		8
        /*0020*/ 	.dword	_ZN40_INTERNAL_b860d3be_4_k_cu_fc427458_209064cuda3std3__442_GLOBAL__N__b860d3be_4_k_cu_fc427458_209066ignoreE
	.align		8
        /*0028*/ 	.dword	_ZN40_INTERNAL_b860d3be_4_k_cu_fc427458_209064cuda3std3__419piecewise_constructE
	.align		8
        /*0030*/ 	.dword	_ZN40_INTERNAL_b860d3be_4_k_cu_fc427458_209064cuda3std3__48in_placeE
	.align		8
        /*0038*/ 	.dword	_ZN40_INTERNAL_b860d3be_4_k_cu_fc427458_209064cuda3std6ranges3__45__cpo4swapE
	.align		8
        /*0040*/ 	.dword	_ZN40_INTERNAL_b860d3be_4_k_cu_fc427458_209064cuda3std6ranges3__45__cpo9iter_moveE
	.align		8
        /*0048*/ 	.dword	_ZN40_INTERNAL_b860d3be_4_k_cu_fc427458_209064cute7productE
	.align		8
        /*0050*/ 	.dword	_ZN40_INTERNAL_b860d3be_4_k_cu_fc427458_209064cute1_E


//--------------------- .text._ZN7cutlass13device_kernelINS_4gemm6kernel13GemmUniversalIN4cute5tupleIJiiiiEEENS1_10collective13CollectiveMmaINS1_37MainloopSm90TmaGmmaWarpSpecializedFP8ILi2ENS5_IJNS4_1CILi1EEESB_SB_EEENS1_32KernelTmaWarpSpecializedPingpongEEENS5_IJNSA_ILi64EEENSA_ILi256EEENSA_ILi32EEEEEENS_12float_e5m2_tENS5_IJlSB_lEEESJ_SK_NS4_8TiledMMAINS4_8MMA_AtomIJNS4_4SM904GMMA31MMA_64x256x32_F32E5M2E5M2_SS_TNILNSO_7ScaleInE1ELSQ_1EEEEEENS4_6LayoutISC_NS5_IJNSA_ILi0EEESU_SU_EEEEENS5_IJNS4_10UnderscoreESX_SX_EEEEENS4_13SM90_TMA_LOADENS4_14ComposedLayoutINS4_7SwizzleILi1ELi4ELi3EEENS4_18smem_ptr_flag_bitsILi8EEENST_INS5_IJNSA_ILi8EEESH_EEENS5_IJSH_SB_EEEEEEEvNS4_8identityES10_S1A_vS1B_EENS_8epilogue10collective6detail29Sm90TmaWarpSpecializedAdapterINS1E_15DefaultEpilogueISJ_SK_SK_NS1D_6thread17LinearCombinationISJ_Li1EffLNS1I_9ScaleType4KindE0ELNS_15FloatRoundStyleE2ESJ_EENS1_15EpilogueDefaultEEEEEvvEEEEvNT_6ParamsE --------------------------
	.section	.text._ZN7cutlass13device_kernelINS_4gemm6kernel13GemmUniversalIN4cute5tupleIJiiiiEEENS1_10collective13CollectiveMmaINS1_37MainloopSm90TmaGmmaWarpSpecializedFP8ILi2ENS5_IJNS4_1CILi1EEESB_SB_EEENS1_32KernelTmaWarpSpecializedPingpongEEENS5_IJNSA_ILi64EEENSA_ILi256EEENSA_ILi32EEEEEENS_12float_e5m2_tENS5_IJlSB_lEEESJ_SK_NS4_8TiledMMAINS4_8MMA_AtomIJNS4_4SM904GMMA31MMA_64x256x32_F32E5M2E5M2_SS_TNILNSO_7ScaleInE1ELSQ_1EEEEEENS4_6LayoutISC_NS5_IJNSA_ILi0EEESU_SU_EEEEENS5_IJNS4_10UnderscoreESX_SX_EEEEENS4_13SM90_TMA_LOADENS4_14ComposedLayoutINS4_7SwizzleILi1ELi4ELi3EEENS4_18smem_ptr_flag_bitsILi8EEENST_INS5_IJNSA_ILi8EEESH_EEENS5_IJSH_SB_EEEEEEEvNS4_8identityES10_S1A_vS1B_EENS_8epilogue10collective6detail29Sm90TmaWarpSpecializedAdapterINS1E_15DefaultEpilogueISJ_SK_SK_NS1D_6thread17LinearCombinationISJ_Li1EffLNS1I_9ScaleType4KindE0ELNS_15FloatRoundStyleE2ESJ_EENS1_15EpilogueDefaultEEEEEvvEEEEvNT_6ParamsE,"ax",@progbits
	.align	128
.text._ZN7cutlass13device_kernelINS_4gemm6kernel13GemmUniversalIN4cute5tupleIJiiiiEEENS1_10collective13CollectiveMmaINS1_37MainloopSm90TmaGmmaWarpSpecializedFP8ILi2ENS5_IJNS4_1CILi1EEESB_SB_EEENS1_32KernelTmaWarpSpecializedPingpongEEENS5_IJNSA_ILi64EEENSA_ILi256EEENSA_ILi32EEEEEENS_12float_e5m2_tENS5_IJlSB_lEEESJ_SK_NS4_8TiledMMAINS4_8MMA_AtomIJNS4_4SM904GMMA31MMA_64x256x32_F32E5M2E5M2_SS_TNILNSO_7ScaleInE1ELSQ_1EEEEEENS4_6LayoutISC_NS5_IJNSA_ILi0EEESU_SU_EEEEENS5_IJNS4_10UnderscoreESX_SX_EEEEENS4_13SM90_TMA_LOADENS4_14ComposedLayoutINS4_7SwizzleILi1ELi4ELi3EEENS4_18smem_ptr_flag_bitsILi8EEENST_INS5_IJNSA_ILi8EEESH_EEENS5_IJSH_SB_EEEEEEEvNS4_8identityES10_S1A_vS1B_EENS_8epilogue10collective6detail29Sm90TmaWarpSpecializedAdapterINS1E_15DefaultEpilogueISJ_SK_SK_NS1D_6thread17LinearCombinationISJ_Li1EffLNS1I_9ScaleType4KindE0ELNS_15FloatRoundStyleE2ESJ_EENS1_15EpilogueDefaultEEEEEvvEEEEvNT_6ParamsE:
        .type           _ZN7cutlass13device_kernelINS_4gemm6kernel13GemmUniversalIN4cute5tupleIJiiiiEEENS1_10collective13CollectiveMmaINS1_37MainloopSm90TmaGmmaWarpSpecializedFP8ILi2ENS5_IJNS4_1CILi1EEESB_SB_EEENS1_32KernelTmaWarpSpecializedPingpongEEENS5_IJNSA_ILi64EEENSA_ILi256EEENSA_ILi32EEEEEENS_12float_e5m2_tENS5_IJlSB_lEEESJ_SK_NS4_8TiledMMAINS4_8MMA_AtomIJNS4_4SM904GMMA31MMA_64x256x32_F32E5M2E5M2_SS_TNILNSO_7ScaleInE1ELSQ_1EEEEEENS4_6LayoutISC_NS5_IJNSA_ILi0EEESU_SU_EEEEENS5_IJNS4_10UnderscoreESX_SX_EEEEENS4_13SM90_TMA_LOADENS4_14ComposedLayoutINS4_7SwizzleILi1ELi4ELi3EEENS4_18smem_ptr_flag_bitsILi8EEENST_INS5_IJNSA_ILi8EEESH_EEENS5_IJSH_SB_EEEEEEEvNS4_8identityES10_S1A_vS1B_EENS_8epilogue10collective6detail29Sm90TmaWarpSpecializedAdapterINS1E_15DefaultEpilogueISJ_SK_SK_NS1D_6thread17LinearCombinationISJ_Li1EffLNS1I_9ScaleType4KindE0ELNS_15FloatRoundStyleE2ESJ_EENS1_15EpilogueDefaultEEEEEvvEEEEvNT_6ParamsE,@function
        .size           _ZN7cutlass13device_kernelINS_4gemm6kernel13GemmUniversalIN4cute5tupleIJiiiiEEENS1_10collective13CollectiveMmaINS1_37MainloopSm90TmaGmmaWarpSpecializedFP8ILi2ENS5_IJNS4_1CILi1EEESB_SB_EEENS1_32KernelTmaWarpSpecializedPingpongEEENS5_IJNSA_ILi64EEENSA_ILi256EEENSA_ILi32EEEEEENS_12float_e5m2_tENS5_IJlSB_lEEESJ_SK_NS4_8TiledMMAINS4_8MMA_AtomIJNS4_4SM904GMMA31MMA_64x256x32_F32E5M2E5M2_SS_TNILNSO_7ScaleInE1ELSQ_1EEEEEENS4_6LayoutISC_NS5_IJNSA_ILi0EEESU_SU_EEEEENS5_IJNS4_10UnderscoreESX_SX_EEEEENS4_13SM90_TMA_LOADENS4_14ComposedLayoutINS4_7SwizzleILi1ELi4ELi3EEENS4_18smem_ptr_flag_bitsILi8EEENST_INS5_IJNSA_ILi8EEESH_EEENS5_IJSH_SB_EEEEEEEvNS4_8identityES10_S1A_vS1B_EENS_8epilogue10collective6detail29Sm90TmaWarpSpecializedAdapterINS1E_15DefaultEpilogueISJ_SK_SK_NS1D_6thread17LinearCombinationISJ_Li1EffLNS1I_9ScaleType4KindE0ELNS_15FloatRoundStyleE2ESJ_EENS1_15EpilogueDefaultEEEEEvvEEEEvNT_6ParamsE,(.L_x_327 - _ZN7cutlass13device_kernelINS_4gemm6kernel13GemmUniversalIN4cute5tupleIJiiiiEEENS1_10collective13CollectiveMmaINS1_37MainloopSm90TmaGmmaWarpSpecializedFP8ILi2ENS5_IJNS4_1CILi1EEESB_SB_EEENS1_32KernelTmaWarpSpecializedPingpongEEENS5_IJNSA_ILi64EEENSA_ILi256EEENSA_ILi32EEEEEENS_12float_e5m2_tENS5_IJlSB_lEEESJ_SK_NS4_8TiledMMAINS4_8MMA_AtomIJNS4_4SM904GMMA31MMA_64x256x32_F32E5M2E5M2_SS_TNILNSO_7ScaleInE1ELSQ_1EEEEEENS4_6LayoutISC_NS5_IJNSA_ILi0EEESU_SU_EEEEENS5_IJNS4_10UnderscoreESX_SX_EEEEENS4_13SM90_TMA_LOADENS4_14ComposedLayoutINS4_7SwizzleILi1ELi4ELi3EEENS4_18smem_ptr_flag_bitsILi8EEENST_INS5_IJNSA_ILi8EEESH_EEENS5_IJSH_SB_EEEEEEEvNS4_8identityES10_S1A_vS1B_EENS_8epilogue10collective6detail29Sm90TmaWarpSpecializedAdapterINS1E_15DefaultEpilogueISJ_SK_SK_NS1D_6thread17LinearCombinationISJ_Li1EffLNS1I_9ScaleType4KindE0ELNS_15FloatRoundStyleE2ESJ_EENS1_15EpilogueDefaultEEEEEvvEEEEvNT_6ParamsE)
        .other          _ZN7cutlass13device_kernelINS_4gemm6kernel13GemmUniversalIN4cute5tupleIJiiiiEEENS1_10collective13CollectiveMmaINS1_37MainloopSm90TmaGmmaWarpSpecializedFP8ILi2ENS5_IJNS4_1CILi1EEESB_SB_EEENS1_32KernelTmaWarpSpecializedPingpongEEENS5_IJNSA_ILi64EEENSA_ILi256EEENSA_ILi32EEEEEENS_12float_e5m2_tENS5_IJlSB_lEEESJ_SK_NS4_8TiledMMAINS4_8MMA_AtomIJNS4_4SM904GMMA31MMA_64x256x32_F32E5M2E5M2_SS_TNILNSO_7ScaleInE1ELSQ_1EEEEEENS4_6LayoutISC_NS5_IJNSA_ILi0EEESU_SU_EEEEENS5_IJNS4_10UnderscoreESX_SX_EEEEENS4_13SM90_TMA_LOADENS4_14ComposedLayoutINS4_7SwizzleILi1ELi4ELi3EEENS4_18smem_ptr_flag_bitsILi8EEENST_INS5_IJNSA_ILi8EEESH_EEENS5_IJSH_SB_EEEEEEEvNS4_8identityES10_S1A_vS1B_EENS_8epilogue10collective6detail29Sm90TmaWarpSpecializedAdapterINS1E_15DefaultEpilogueISJ_SK_SK_NS1D_6thread17LinearCombinationISJ_Li1EffLNS1I_9ScaleType4KindE0ELNS_15FloatRoundStyleE2ESJ_EENS1_15EpilogueDefaultEEEEEvvEEEEvNT_6ParamsE,@"STO_CUDA_ENTRY STV_DEFAULT"
_ZN7cutlass13device_kernelINS_4gemm6kernel13GemmUniversalIN4cute5tupleIJiiiiEEENS1_10collective13CollectiveMmaINS1_37MainloopSm90TmaGmmaWarpSpecializedFP8ILi2ENS5_IJNS4_1CILi1EEESB_SB_EEENS1_32KernelTmaWarpSpecializedPingpongEEENS5_IJNSA_ILi64EEENSA_ILi256EEENSA_ILi32EEEEEENS_12float_e5m2_tENS5_IJlSB_lEEESJ_SK_NS4_8TiledMMAINS4_8MMA_AtomIJNS4_4SM904GMMA31MMA_64x256x32_F32E5M2E5M2_SS_TNILNSO_7ScaleInE1ELSQ_1EEEEEENS4_6LayoutISC_NS5_IJNSA_ILi0EEESU_SU_EEEEENS5_IJNS4_10UnderscoreESX_SX_EEEEENS4_13SM90_TMA_LOADENS4_14ComposedLayoutINS4_7SwizzleILi1ELi4ELi3EEENS4_18smem_ptr_flag_bitsILi8EEENST_INS5_IJNSA_ILi8EEESH_EEENS5_IJSH_SB_EEEEEEEvNS4_8identityES10_S1A_vS1B_EENS_8epilogue10collective6detail29Sm90TmaWarpSpecializedAdapterINS1E_15DefaultEpilogueISJ_SK_SK_NS1D_6thread17LinearCombinationISJ_Li1EffLNS1I_9ScaleType4KindE0ELNS_15FloatRoundStyleE2ESJ_EENS1_15EpilogueDefaultEEEEEvvEEEEvNT_6ParamsE:
[----:B------:R-:W0:Y:S02]  /*0000*/  LDC R1, c[0x0][0x28] ;  /* 0x00000a00ff017b82 */ /* 0x000e240000000800 */
[----:B0-----:R-:W-:Y:S01]  /*0010*/  VIADD R1, R1, 0xfffffef0 ;  /* 0xfffffef001017836 */ /* 0x001fe20000000000 */
[----:B------:R-:W0:Y:S01]  /*0020*/  S2R R2, SR_TID.X ;  /* 0x0000000000027919 */ /* 0x000e220000002100 */
[----:B------:R-:W-:Y:S01]  /*0030*/  ELECT P0, URZ, PT ;  /* 0x00000000003f782f */ /* 0x000fe20003800000 */
[----:B------:R-:W-:Y:S01]  /*0040*/  BSSY B0, `(.L_x_0) ;  /* 0x0000014000007945 */ /* 0x000fe20003800000 */
[----:B0-----:R-:W-:-:S05]  /*0050*/  SHF.R.U32.HI R0, RZ, 0x5, R2 ;  /* 0x00000005ff007819 */ /* 0x001fca0000011602 */
[----:B------:R-:W0:Y:S02]  /*0060*/  SHFL.IDX PT, R3, R0, RZ, 0x1f ;  /* 0x00001fff00037589 */ /* 0x000e2400000e0000 */
[----:B0-----:R-:W-:Y:S02]  /*0070*/  R2UR UR8, R3 ;  /* 0x00000000030872ca */ /* 0x001fe400000e0000 */
[----:B------:R-:W-:-:S05]  /*0080*/  SHF.R.U32.HI R3, RZ, 0x7, R2 ;  /* 0x00000007ff037819 */ /* 0x000fca0000011602 */
[----:B------:R0:W1:Y:S06]  /*0090*/  SHFL.IDX PT, R4, R3, RZ, 0x1f ;  /* 0x00001fff03047589 */ /* 0x00006c00000e0000 */
[----:B------:R-:W-:Y:S02]  /*00a0*/  USHF.R.S32.HI UR4, URZ, 0x1f, UR8 ;  /* 0x0000001f3f047899 */ /* 0x000fe40008011408 */
[----:B------:R-:W-:Y:S02]  /*00b0*/  ISETP.NE.OR P0, PT, RZ, UR8, !P0 ;  /* 0x00000008ff007c0c */ /* 0x000fe4000c705670 */
[----:B------:R-:W-:-:S04]  /*00c0*/  ULEA.HI UR4, UR4, UR8, URZ, 0x2 ;  /* 0x0000000804047291 */ /* 0x000fc8000f8f103f */
[----:B------:R-:W-:-:S04]  /*00d0*/  ULOP3.LUT UR4, UR4, 0xfffffffc, URZ, 0xc0, !UPT ;  /* 0xfffffffc04047892 */ /* 0x000fc8000f8ec03f */
[----:B------:R-:W-:-:S03]  /*00e0*/  UIADD3 UR8, UR8, -UR4, URZ ;  /* 0x8000000408087290 */ /* 0x000fc6000fffe03f */
[----:B0-----:R-:W-:Y:S09]  /*00f0*/  @P0 BRA `(.L_x_1) ;  /* 0x0000000000200947 */ /* 0x001ff20003800000 */
[----:B------:R-:W-:Y:S02]  /*0100*/  ULDC.64 UR4, c[0x0][0x198] ;  /* 0x0000660000047ab9 */ /* 0x000fe40000000a00 */
[----:B------:R-:W-:Y:S02]  /*0110*/  UIADD3 UR6, UP0, UR4, 0xf0, URZ ;  /* 0x000000f004067890 */ /* 0x000fe4000ff1e03f */
[----:B------:R-:W-:Y:S02]  /*0120*/  UIADD3 UR4, UP1, UR4, 0x1f0, URZ ;  /* 0x000001f004047890 */ /* 0x000fe4000ff3e03f */
[----:B------:R-:W-:Y:S02]  /*0130*/  UIADD3.X UR7, URZ, UR5, URZ, UP0, !UPT ;  /* 0x000000053f077290 */ /* 0x000fe400087fe43f */
[----:B------:R-:W-:-:S07]  /*0140*/  UIADD3.X UR5, URZ, UR5, URZ, UP1, !UPT ;  /* 0x000000053f057290 */ /* 0x000fce0008ffe43f */
[----:B------:R0:W-:Y:S02]  /*0150*/  UTMACCTL.PF [UR6] ;  /* 0x00000000060079b9 */ /* 0x0001e40008040000 */
[----:B------:R0:W-:Y:S02]  /*0160*/  UTMACCTL.PF [UR4] ;  /* 0x00000000040079b9 */ /* 0x0001e40008040000 */
[----:B0-----:R-:W-:Y:S01]  /*0170*/  NOP ;  /* 0x0000000000007918 */ /* 0x001fe20000000000 */
.L_x_1:
[----:B------:R-:W-:Y:S05]  /*0180*/  BSYNC B0 ;  /* 0x0000000000007941 */ /* 0x000fea0003800000 */
.L_x_0:
[----:B------:R-:W0:Y:S01]  /*0190*/  SHFL.IDX PT, R5, R0, RZ, 0x1f ;  /* 0x00001fff00057589 */ /* 0x000e2200000e0000 */
[----:B-1----:R-:W-:Y:S01]  /*01a0*/  R2UR UR18, R4 ;  /* 0x00000000041272ca */ /* 0x002fe200000e0000 */
[----:B------:R-:W-:-:S04]  /*01b0*/  UISETP.NE.AND UP0, UPT, UR8, 0x3, UPT ;  /* 0x000000030800788c */ /* 0x000fc8000bf05270 */
[----:B------:R-:W-:-:S08]  /*01c0*/  UISETP.EQ.OR UP0, UPT, UR8, URZ, !UP0 ;  /* 0x0000003f0800728c */ /* 0x000fd0000c702670 */
[----:B------:R-:W-:Y:S02]  /*01d0*/  UIADD3 UR12, UR18, -0x1, URZ ;  /* 0xffffffff120c7890 */ /* 0x000fe4000fffe03f */
[----:B------:R-:W-:Y:S02]  /*01e0*/  UISETP.EQ.AND UP0, UPT, UR18, URZ, UP0 ;  /* 0x0000003f1200728c */ /* 0x000fe40008702270 */
[----:B------:R-:W-:Y:S02]  /*01f0*/  UISETP.GE.U32.AND UP1, UPT, UR12, 0x2, UPT ;  /* 0x000000020c00788c */ /* 0x000fe4000bf26070 */
[----:B------:R-:W-:Y:S01]  /*0200*/  USEL UR13, URZ, 0x1, !UP0 ;  /* 0x000000013f0d7887 */ /* 0x000fe2000c000000 */
[----:B0-----:R-:W-:-:S03]  /*0210*/  ISETP.NE.AND P0, PT, R5, RZ, PT ;  /* 0x000000ff0500720c */ /* 0x001fc60003f05270 */
[----:B------:R-:W-:-:S10]  /*0220*/  USEL UR13, UR13, 0x2, UP1 ;  /* 0x000000020d0d7887 */ /* 0x000fd40008800000 */
[----:B------:R-:W-:Y:S05]  /*0230*/  @P0 BRA `(.L_x_2) ;  /* 0x0000000000480947 */ /* 0x000fea0003800000 */
[----:B------:R-:W0:Y:S01]  /*0240*/  S2UR UR9, SR_CgaCtaId ;  /* 0x00000000000979c3 */ /* 0x000e220000008800 */
[----:B------:R-:W-:Y:S01]  /*0250*/  UMOV UR4, 0x400 ;  /* 0x0000040000047882 */ /* 0x000fe20000000000 */
[----:B------:R-:W-:Y:S01]  /*0260*/  UMOV UR5, 0x1 ;  /* 0x0000000100057882 */ /* 0x000fe20000000000 */
[----:B------:R-:W-:Y:S01]  /*0270*/  UMOV UR6, 0x80 ;  /* 0x0000008000067882 */ /* 0x000fe20000000000 */
[----:B------:R-:W-:Y:S01]  /*0280*/  ELECT P0, URZ, PT ;  /* 0x00000000003f782f */ /* 0x000fe20003800000 */
[----:B------:R-:W-:-:S04]  /*0290*/  UIADD3 UR6, -UR6, 0x100000, URZ ;  /* 0x0010000006067890 */ /* 0x000fc8000fffe13f */
[----:B------:R-:W-:Y:S02]  /*02a0*/  USHF.L.U32 UR7, UR6, 0xb, URZ ;  /* 0x0000000b06077899 */ /* 0x000fe4000800063f */
[----:B------:R-:W-:Y:S02]  /*02b0*/  USHF.L.U32 UR6, UR6, 0x1, URZ ;  /* 0x0000000106067899 */ /* 0x000fe4000800063f */
[----:B0-----:R-:W-:Y:S02]  /*02c0*/  ULEA UR9, UR9, UR4, 0x18 ;  /* 0x0000000409097291 */ /* 0x001fe4000f8ec03f */
[----:B------:R-:W-:-:S04]  /*02d0*/  UIADD3 UR4, -UR5, 0x100000, URZ ;  /* 0x0010000005047890 */ /* 0x000fc8000fffe13f */
[----:B------:R-:W-:Y:S02]  /*02e0*/  USHF.L.U32 UR5, UR4, 0xb, URZ ;  /* 0x0000000b04057899 */ /* 0x000fe4000800063f */
[----:B------:R-:W-:Y:S01]  /*02f0*/  USHF.L.U32 UR4, UR4, 0x1, URZ ;  /* 0x0000000104047899 */ /* 0x000fe2000800063f */
[----:B------:R-:W0:Y:S11]  /*0300*/  FENCE.VIEW.ASYNC.S ;  /* 0x00000000000073c6 */ /* 0x000e360000000000 */
[----:B0-----:R0:W1:Y:S01]  /*0310*/  SYNCS.EXCH.64 URZ, [UR9], UR4 ;  /* 0x00000004093f75b2 */ /* 0x0010620008000100 */
[----:B------:R0:W2:Y:S01]  /*0320*/  SYNCS.EXCH.64 URZ, [UR9+0x10], UR6 ;  /* 0x00001006093f75b2 */ /* 0x0000a20008000100 */
[----:B------:R0:W3:Y:S01]  /*0330*/  SYNCS.EXCH.64 URZ, [UR9+0x8], UR4 ;  /* 0x00000804093f75b2 */ /* 0x0000e20008000100 */
[----:B------:R0:W4:Y:S01]  /*0340*/  SYNCS.EXCH.64 URZ, [UR9+0x18], UR6 ;  /* 0x00001806093f75b2 */ /* 0x0001220008000100 */
[----:B------:R-:W-:Y:S01]  /*0350*/  NOP ;  /* 0x0000000000007918 */ /* 0x000fe20000000000 */
.L_x_2:
[----:B------:R-:W5:Y:S01]  /*0360*/  SHFL.IDX PT, R5, R0, RZ, 0x1f ;  /* 0x00001fff00057589 */ /* 0x000f6200000e0000 */
[----:B------:R-:W-:Y:S01]  /*0370*/  ELECT P0, URZ, PT ;  /* 0x00000000003f782f */ /* 0x000fe20003800000 */
[----:B------:R-:W-:Y:S01]  /*0380*/  NOP ;  /* 0x0000000000007918 */ /* 0x000fe20000000000 */
[----:B------:R-:W-:Y:S01]  /*0390*/  ELECT P1, URZ, PT ;  /* 0x00000000003f782f */ /* 0x000fe20003820000 */
[----:B------:R-:W1:Y:S01]  /*03a0*/  SHFL.IDX PT, R4, R0, RZ, 0x1f ;  /* 0x00001fff00047589 */ /* 0x000e6200000e0000 */
[----:B0-----:R-:W-:Y:S01]  /*03b0*/  UMOV UR4, 0x20 ;  /* 0x0000002000047882 */ /* 0x001fe20000000000 */
[----:B------:R-:W-:Y:S01]  /*03c0*/  UMOV UR14, 0x80 ;  /* 0x00000080000e7882 */ /* 0x000fe20000000000 */
[----:B------:R-:W-:Y:S01]  /*03d0*/  NOP ;  /* 0x0000000000007918 */ /* 0x000fe20000000000 */
[----:B------:R0:W2:Y:S01]  /*03e0*/  SHFL.IDX PT, R0, R3, RZ, 0x1f ;  /* 0x00001fff03007589 */ /* 0x0000a200000e0000 */
[----:B------:R-:W-:Y:S01]  /*03f0*/  ULDC.64 UR24, c[0x0][0x208] ;  /* 0x0000820000187ab9 */ /* 0x000fe20000000a00 */
[----:B0-----:R-:W-:-:S04]  /*0400*/  SHF.R.S32.HI R3, RZ, 0x1f, R2 ;  /* 0x0000001fff037819 */ /* 0x001fc80000011402 */
[----:B------:R-:W-:Y:S02]  /*0410*/  LEA.HI R3, R3, R2, RZ, 0x7 ;  /* 0x0000000203037211 */ /* 0x000fe400078f38ff */
[----:B-----5:R-:W-:Y:S02]  /*0420*/  ISETP.NE.OR P0, PT, R5, RZ, !P0 ;  /* 0x000000ff0500720c */ /* 0x020fe40004705670 */
[----:B------:R-:W-:Y:S02]  /*0430*/  LOP3.LUT R3, R3, 0xffffff80, RZ, 0xc0, !PT ;  /* 0xffffff8003037812 */ /* 0x000fe400078ec0ff */
[----:B-1----:R-:W-:-:S03]  /*0440*/  ISETP.NE.OR P1, PT, R4, RZ, !P1 ;  /* 0x000000ff0400720c */ /* 0x002fc60004f25670 */
[----:B------:R-:W-:-:S06]  /*0450*/  IMAD.IADD R3, R2, 0x1, -R3 ;  /* 0x0000000102037824 */ /* 0x000fcc00078e0a03 */
[----:B------:R-:W-:-:S04]  /*0460*/  VOTEU.ALL UP0, P0 ;  /* 0x00000000003f7886 */ /* 0x000fc80000000000 */
[----:B------:R-:W-:Y:S01]  /*0470*/  VOTEU.ALL UP1, P1 ;  /* 0x00000000003f7886 */ /* 0x000fe20000820000 */
[----:B------:R-:W0:Y:S01]  /*0480*/  @!UP0 S2UR UR7, SR_CgaCtaId ;  /* 0x00000000000789c3 */ /* 0x000e220000008800 */
[----:B------:R-:W-:Y:S01]  /*0490*/  @!UP0 UMOV UR6, 0x400 ;  /* 0x0000040000068882 */ /* 0x000fe20000000000 */
[----:B------:R-:W-:-:S04]  /*04a0*/  @!UP0 UIADD3 UR4, -UR4, 0x100000, URZ ;  /* 0x0010000004048890 */ /* 0x000fc8000fffe13f */
[----:B------:R-:W-:Y:S02]  /*04b0*/  @!UP0 USHF.L.U32 UR5, UR4, 0xb, URZ ;  /* 0x0000000b04058899 */ /* 0x000fe4000800063f */
[----:B------:R-:W-:Y:S01]  /*04c0*/  @!UP0 USHF.L.U32 UR4, UR4, 0x1, URZ ;  /* 0x0000000104048899 */ /* 0x000fe2000800063f */
[----:B------:R-:W-:Y:S01]  /*04d0*/  @!UP1 UMOV UR10, 0x400 ;  /* 0x00000400000a9882 */ /* 0x000fe20000000000 */
[----:B------:R-:W-:Y:S01]  /*04e0*/  VOTEU.ALL UP2, P1 ;  /* 0x00000000003f7886 */ /* 0x000fe20000840000 */
[----:B------:R-:W-:Y:S01]  /*04f0*/  VOTEU.ALL UP3, P1 ;  /* 0x00000000003f7886 */ /* 0x000fe20000860000 */
[----:B------:R-:W-:Y:S01]  /*0500*/  VOTEU.ALL UP4, P1 ;  /* 0x00000000003f7886 */ /* 0x000fe20000880000 */
[----:B------:R-:W1:Y:S01]  /*0510*/  @!UP1 S2UR UR11, SR_CgaCtaId ;  /* 0x00000000000b99c3 */ /* 0x000e620000008800 */
[----:B------:R-:W-:Y:S01]  /*0520*/  VOTEU.ALL UP5, P1 ;  /* 0x00000000003f7886 */ /* 0x000fe200008a0000 */
[----:B------:R-:W-:Y:S01]  /*0530*/  ISETP.NE.AND P1, PT, RZ, UR18, PT ;  /* 0x00000012ff007c0c */ /* 0x000fe2000bf25270 */
[----:B0-----:R-:W-:-:S02]  /*0540*/  @!UP0 ULEA UR9, UR7, UR6, 0x18 ;  /* 0x0000000607098291 */ /* 0x001fc4000f8ec03f */
[----:B------:R-:W-:-:S04]  /*0550*/  @!UP1 UIADD3 UR6, -UR14, 0x100000, URZ ;  /* 0x001000000e069890 */ /* 0x000fc8000fffe13f */
[----:B------:R-:W-:Y:S02]  /*0560*/  @!UP1 USHF.L.U32 UR7, UR6, 0xb, URZ ;  /* 0x0000000b06079899 */ /* 0x000fe4000800063f */
[----:B------:R-:W-:Y:S01]  /*0570*/  @!UP1 USHF.L.U32 UR6, UR6, 0x1, URZ ;  /* 0x0000000106069899 */ /* 0x000fe2000800063f */
[----:B------:R-:W-:Y:S01]  /*0580*/  VOTEU.ALL UP0, P0 ;  /* 0x00000000003f7886 */ /* 0x000fe20000000000 */
[----:B-1----:R-:W-:Y:S01]  /*0590*/  @!UP1 ULEA UR10, UR11, UR10, 0x18 ;  /* 0x0000000a0b0a9291 */ /* 0x002fe2000f8ec03f */
[----:B------:R-:W-:Y:S01]  /*05a0*/  VOTEU.ALL UP1, P0 ;  /* 0x00000000003f7886 */ /* 0x000fe20000020000 */
[----:B------:R-:W0:Y:S02]  /*05b0*/  FENCE.VIEW.ASYNC.S ;  /* 0x00000000000073c6 */ /* 0x000e240000000000 */
[----:B0-----:R-:W3:Y:S02]  /*05c0*/  @!UP0 SYNCS.EXCH.64 URZ, [UR9+0x50], UR4 ;  /* 0x00005004093f85b2 */ /* 0x001ee40008000100 */
[----:B------:R0:W3:Y:S01]  /*05d0*/  @!UP1 SYNCS.EXCH.64 URZ, [UR9+0x58], UR4 ;  /* 0x00005804093f95b2 */ /* 0x0000e20008000100 */
[----:B------:R-:W-:Y:S01]  /*05e0*/  NOP ;  /* 0x0000000000007918 */ /* 0x000fe20000000000 */
[----:B0-----:R-:W-:Y:S01]  /*05f0*/  ULDC.64 UR4, c[0x0][0x598] ;  /* 0x0001660000047ab9 */ /* 0x001fe20000000a00 */
[----:B--2---:R-:W-:-:S02]  /*0600*/  R2UR UR9, R0 ;  /* 0x00000000000972ca */ /* 0x004fc400000e0000 */
[----:B------:R-:W-:Y:S01]  /*0610*/  ISETP.NE.U32.AND P0, PT, RZ, UR4, PT ;  /* 0x00000004ff007c0c */ /* 0x000fe2000bf05070 */
[----:B------:R0:W3:Y:S03]  /*0620*/  @!UP2 SYNCS.EXCH.64 URZ, [UR10+0x30], UR6 ;  /* 0x000030060a3fa5b2 */ /* 0x0000e60008000100 */
[----:B------:R-:W-:Y:S01]  /*0630*/  ISETP.NE.AND.EX P0, PT, RZ, UR5, PT, P0 ;  /* 0x00000005ff007c0c */ /* 0x000fe2000bf05300 */
[----:B------:R0:W3:Y:S01]  /*0640*/  @!UP3 SYNCS.EXCH.64 URZ, [UR10+0x38], UR6 ;  /* 0x000038060a3fb5b2 */ /* 0x0000e20008000100 */
[----:B------:R0:W3:Y:S01]  /*0650*/  @!UP4 SYNCS.EXCH.64 URZ, [UR10+0x40], UR6 ;  /* 0x000040060a3fc5b2 */ /* 0x0000e20008000100 */
[----:B------:R0:W3:Y:S01]  /*0660*/  @!UP5 SYNCS.EXCH.64 URZ, [UR10+0x48], UR6 ;  /* 0x000048060a3fd5b2 */ /* 0x0000e20008000100 */
[----:B------:R-:W-:Y:S01]  /*0670*/  NOP ;  /* 0x0000000000007918 */ /* 0x000fe20000000000 */
[----:B---34-:R-:W-:Y:S08]  /*0680*/  BAR.SYNC.DEFER_BLOCKING 0x0 ;  /* 0x0000000000007b1d */ /* 0x018ff00000010000 */
[----:B0-----:R-:W-:Y:S05]  /*0690*/  @!P0 BRA `(.L_x_3) ;  /* 0x0000000000208947 */ /* 0x001fea0003800000 */
[----:B------:R-:W0:Y:S02]  /*06a0*/  LDC.64 R4, c[0x0][0x598] ;  /* 0x00016600ff047b82 */ /* 0x000e240000000a00 */
[----:B0-----:R-:W2:Y:S02]  /*06b0*/  LDG.E.64 R4, desc[UR24][R4.64] ;  /* 0x0000001804047981 */ /* 0x001ea4000c1e1b00 */
[----:B--2---:R-:W-:-:S04]  /*06c0*/  ISETP.NE.U32.AND P0, PT, R4, RZ, PT ;  /* 0x000000ff0400720c */ /* 0x004fc80003f05070 */
[----:B------:R-:W-:-:S13]  /*06d0*/  ISETP.NE.AND.EX P0, PT, R5, RZ, PT, P0 ;  /* 0x000000ff0500720c */ /* 0x000fda0003f05300 */
[----:B------:R-:W-:Y:S05]  /*06e0*/  @!P0 BRA `(.L_x_3) ;  /* 0x00000000000c8947 */ /* 0x000fea0003800000 */
[----:B------:R-:W2:Y:S02]  /*06f0*/  LD.E R4, desc[UR24][R4.64] ;  /* 0x0000001804047980 */ /* 0x000ea4000c101900 */
[----:B--2---:R-:W-:Y:S01]  /*0700*/  R2UR UR27, R4 ;  /* 0x00000000041b72ca */ /* 0x004fe200000e0000 */
[----:B------:R-:W-:-:S14]  /*0710*/  BRA `(.L_x_4) ;  /* 0x0000000000247947 */ /* 0x000fdc0003800000 */
.L_x_3:
[----:B------:R-:W-:Y:S02]  /*0720*/  ULDC.64 UR4, c[0x0][0x588] ;  /* 0x0001620000047ab9 */ /* 0x000fe40000000a00 */
[----:B------:R-:W-:-:S04]  /*0730*/  ISETP.NE.U32.AND P0, PT, RZ, UR4, PT ;  /* 0x00000004ff007c0c */ /* 0x000fc8000bf05070 */
[----:B------:R-:W-:-:S13]  /*0740*/  ISETP.NE.AND.EX P0, PT, RZ, UR5, PT, P0 ;  /* 0x00000005ff007c0c */ /* 0x000fda000bf05300 */
[----:B------:R-:W-:Y:S05]  /*0750*/  @!P0 BRA `(.L_x_5) ;  /* 0x0000000000108947 */ /* 0x000fea0003800000 */
[----:B------:R-:W0:Y:S02]  /*0760*/  LDC.64 R4, c[0x0][0x588] ;  /* 0x00016200ff047b82 */ /* 0x000e240000000a00 */
[----:B0-----:R-:W2:Y:S02]  /*0770*/  LDG.E R4, desc[UR24][R4.64] ;  /* 0x0000001804047981 */ /* 0x001ea4000c1e1900 */
[----:B--2---:R-:W-:Y:S01]  /*0780*/  R2UR UR27, R4 ;  /* 0x00000000041b72ca */ /* 0x004fe200000e0000 */
[----:B------:R-:W-:-:S14]  /*0790*/  BRA `(.L_x_4) ;  /* 0x0000000000047947 */ /* 0x000fdc0003800000 */
.L_x_5:
[----:B------:R-:W-:-:S05]  /*07a0*/  ULDC UR27, c[0x0][0x580] ;  /* 0x00016000001b7ab9 */ /* 0x000fca0000000800 */
.L_x_4:
[----:B------:R-:W-:Y:S02]  /*07b0*/  ULDC.64 UR4, c[0x0][0x5a0] ;  /* 0x0001680000047ab9 */ /* 0x000fe40000000a00 */
[----:B------:R-:W-:-:S04]  /*07c0*/  ISETP.NE.U32.AND P0, PT, RZ, UR4, PT ;  /* 0x00000004ff007c0c */ /* 0x000fc8000bf05070 */
[----:B------:R-:W-:-:S13]  /*07d0*/  ISETP.NE.AND.EX P0, PT, RZ, UR5, PT, P0 ;  /* 0x00000005ff007c0c */ /* 0x000fda000bf05300 */
[----:B------:R-:W-:Y:S05]  /*07e0*/  @!P0 BRA `(.L_x_6) ;  /* 0x0000000000208947 */ /* 0x000fea0003800000 */
        /* <DEDUP_REMOVED lines=8> */
.L_x_6:
        /* <DEDUP_REMOVED lines=8> */
.L_x_8:
[----:B------:R-:W-:-:S05]  /*08f0*/  ULDC UR28, c[0x0][0x584] ;  /* 0x00016100001c7ab9 */ /* 0x000fca0000000800 */
.L_x_7:
[----:B------:R-:W0:Y:S01]  /*0900*/  S2UR UR11, SR_CTAID.Y ;  /* 0x00000000000b79c3 */ /* 0x000e220000002600 */
[----:B------:R-:W-:Y:S01]  /*0910*/  ULDC UR5, c[0x0][0x65c] ;  /* 0x0001970000057ab9 */ /* 0x000fe20000000800 */
[----:B------:R-:W-:Y:S01]  /*0920*/  UISETP.NE.AND UP0, UPT, UR18, 0x2, UPT ;  /* 0x000000021200788c */ /* 0x000fe2000bf05270 */
[----:B------:R-:W-:Y:S01]  /*0930*/  IMAD.MOV.U32 R6, RZ, RZ, -0x1 ;  /* 0xffffffffff067424 */ /* 0x000fe200078e00ff */
[----:B------:R-:W-:-:S04]  /*0940*/  UISETP.NE.AND UP2, UPT, UR5, 0x1, UPT ;  /* 0x000000010500788c */ /* 0x000fc8000bf45270 */
[----:B------:R-:W1:Y:S01]  /*0950*/  S2UR UR4, SR_CTAID.X ;  /* 0x00000000000479c3 */ /* 0x000e620000002500 */
[----:B------:R2:W-:Y:S06]  /*0960*/  STL [R1+0x84], R6 ;  /* 0x0000840601007387 */ /* 0x0005ec0000100800 */
[----:B------:R-:W-:Y:S01]  /*0970*/  @UP2 ULDC UR16, c[0x0][0x10] ;  /* 0x0000040000102ab9 */ /* 0x000fe20000000800 */
[----:B------:R-:W-:Y:S01]  /*0980*/  @UP2 UMOV UR7, URZ ;  /* 0x0000003f00072c82 */ /* 0x000fe20008000000 */
[----:B------:R-:W-:Y:S01]  /*0990*/  @UP2 UMOV UR5, URZ ;  /* 0x0000003f00052c82 */ /* 0x000fe20008000000 */
[----:B------:R-:W-:Y:S01]  /*09a0*/  @!UP2 ULDC UR14, c[0x0][0xc] ;  /* 0x00000300000eaab9 */ /* 0x000fe20000000800 */
[----:B------:R-:W3:Y:S01]  /*09b0*/  LDC.64 R4, c[0x0][0x650] ;  /* 0x00019400ff047b82 */ /* 0x000ee20000000a00 */
[----:B0-----:R-:W-:-:S02]  /*09c0*/  @UP2 UMOV UR10, UR11 ;  /* 0x0000000b000a2c82 */ /* 0x001fc40008000000 */
[----:B------:R-:W-:Y:S01]  /*09d0*/  @UP2 UMOV UR6, UR10 ;  /* 0x0000000a00062c82 */ /* 0x000fe20008000000 */
[----:B------:R-:W-:Y:S01]  /*09e0*/  @!UP2 UMOV UR10, UR11 ;  /* 0x0000000b000aac82 */ /* 0x000fe20008000000 */
[----:B-1----:R-:W-:-:S03]  /*09f0*/  @UP2 UIMAD.WIDE.U32 UR16, UR4, UR16, UR6 ;  /* 0x00000010041022a5 */ /* 0x002fc6000f8e0006 */
[----:B------:R-:W-:Y:S01]  /*0a00*/  ULDC UR6, c[0x0][0xc] ;  /* 0x0000030000067ab9 */ /* 0x000fe20000000800 */
[----:B------:R-:W-:Y:S01]  /*0a10*/  @UP2 UIADD3 UR17, UR17, UR5, URZ ;  /* 0x0000000511112290 */ /* 0x000fe2000fffe03f */
[----:B------:R-:W-:Y:S02]  /*0a20*/  ULDC UR7, c[0x0][0x10] ;  /* 0x0000040000077ab9 */ /* 0x000fe40000000800 */
[----:B------:R-:W-:Y:S01]  /*0a30*/  UMOV UR5, URZ ;  /* 0x0000003f00057c82 */ /* 0x000fe20008000000 */
[----:B------:R-:W-:Y:S02]  /*0a40*/  UIMAD.WIDE.U32 UR6, UR6, UR7, URZ ;  /* 0x00000007060672a5 */ /* 0x000fe4000f8e003f */
[----:B------:R-:W-:Y:S01]  /*0a50*/  @!UP2 UIMAD.WIDE.U32 UR14, UR14, UR10, UR4 ;  /* 0x0000000a0e0ea2a5 */ /* 0x000fe2000f8e0004 */
[----:B------:R-:W-:Y:S02]  /*0a60*/  ULDC UR11, c[0x0][0x14] ;  /* 0x00000500000b7ab9 */ /* 0x000fe40000000800 */
[----:B------:R-:W-:-:S02]  /*0a70*/  UIMAD.WIDE.U32 UR22, UR6, UR11, URZ ;  /* 0x0000000b061672a5 */ /* 0x000fc4000f8e003f */
[----:B------:R-:W-:Y:S02]  /*0a80*/  UIMAD UR7, UR7, UR11, URZ ;  /* 0x0000000b070772a4 */ /* 0x000fe4000f8e023f */
[----:B------:R-:W-:Y:S01]  /*0a90*/  @!UP2 UMOV UR16, UR14 ;  /* 0x0000000e0010ac82 */ /* 0x000fe20008000000 */
[----:B------:R-:W-:Y:S01]  /*0aa0*/  @!UP2 UMOV UR17, UR15 ;  /* 0x0000000f0011ac82 */ /* 0x000fe20008000000 */
[----:B------:R-:W-:Y:S02]  /*0ab0*/  UIADD3 UR7, UR23, UR7, URZ ;  /* 0x0000000717077290 */ /* 0x000fe4000fffe03f */
[----:B------:R-:W-:-:S04]  /*0ac0*/  UIADD3 UR6, UP1, UR16, UR22, URZ ;  /* 0x0000001610067290 */ /* 0x000fc8000ff3e03f */
[----:B------:R-:W-:Y:S02]  /*0ad0*/  UIADD3.X UR11, UR17, UR7, URZ, UP1, !UPT ;  /* 0x00000007110b7290 */ /* 0x000fe40008ffe43f */
[----:B------:R-:W-:Y:S02]  /*0ae0*/  USEL UR6, UR6, UR16, !UP0 ;  /* 0x0000001006067287 */ /* 0x000fe4000c000000 */
[----:B------:R-:W-:-:S04]  /*0af0*/  USEL UR11, UR11, UR17, !UP0 ;  /* 0x000000110b0b7287 */ /* 0x000fc8000c000000 */
[----:B---3--:R-:W-:Y:S01]  /*0b00*/  ISETP.LE.U32.AND P0, PT, R4, UR6, PT ;  /* 0x0000000604007c0c */ /* 0x008fe2000bf03070 */
[----:B------:R-:W-:Y:S02]  /*0b10*/  IMAD.MOV.U32 R4, RZ, RZ, -0x1 ;  /* 0xffffffffff047424 */ /* 0x000fe400078e00ff */
[----:B------:R-:W-:Y:S02]  /*0b20*/  IMAD.U32 R0, RZ, RZ, UR11 ;  /* 0x0000000bff007e24 */ /* 0x000fe4000f8e00ff */
[----:B--2---:R-:W-:-:S03]  /*0b30*/  IMAD.U32 R6, RZ, RZ, UR6 ;  /* 0x00000006ff067e24 */ /* 0x004fc6000f8e00ff */
[----:B------:R-:W-:Y:S01]  /*0b40*/  ISETP.GE.U32.AND.EX P0, PT, R0, R5, PT, P0 ;  /* 0x000000050000720c */ /* 0x000fe20003f06100 */
[----:B------:R-:W-:Y:S01]  /*0b50*/  IMAD.MOV.U32 R5, RZ, RZ, -0x1 ;  /* 0xffffffffff057424 */ /* 0x000fe200078e00ff */
[----:B------:R-:W-:-:S04]  /*0b60*/  PRMT R0, RZ, 0x7610, R0 ;  /* 0x00007610ff007816 */ /* 0x000fc80000000000 */
[----:B------:R0:W-:Y:S04]  /*0b70*/  STL [R1+0x88], R5 ;  /* 0x0000880501007387 */ /* 0x0001e80000100800 */
[----:B------:R1:W-:Y:S01]  /*0b80*/  STL [R1+0x78], R4 ;  /* 0x0000780401007387 */ /* 0x0003e20000100800 */
[----:B0-----:R-:W-:-:S05]  /*0b90*/  IMAD.U32 R5, RZ, RZ, UR11 ;  /* 0x0000000bff057e24 */ /* 0x001fca000f8e00ff */
[----:B------:R1:W-:Y:S04]  /*0ba0*/  STL [R1+0x7c], R5 ;  /* 0x00007c0501007387 */ /* 0x0003e80000100800 */
[----:B------:R1:W-:Y:S01]  /*0bb0*/  STL [R1+0x80], R6 ;  /* 0x0000800601007387 */ /* 0x0003e20000100800 */
[----:B------:R-:W-:Y:S05]  /*0bc0*/  @P0 BRA `(.L_x_9) ;  /* 0x0000000400980947 */ /* 0x000fea0003800000 */
[----:B------:R-:W-:Y:S01]  /*0bd0*/  I2FP.F32.U32 R0, UR4 ;  /* 0x0000000400007c45 */ /* 0x000fe20008201000 */
[----:B------:R-:W-:Y:S01]  /*0be0*/  ULDC.64 UR20, c[0x0][0x628] ;  /* 0x00018a0000147ab9 */ /* 0x000fe20000000a00 */
[----:B------:R-:W-:Y:S01]  /*0bf0*/  ULDC UR6, c[0x0][0x150] ;  /* 0x0000540000067ab9 */ /* 0x000fe20000000800 */
[----:B------:R-:W-:Y:S01]  /*0c00*/  ISETP.NE.U32.AND P0, PT, RZ, UR20, PT ;  /* 0x00000014ff007c0c */ /* 0x000fe2000bf05070 */
[----:B------:R-:W-:Y:S01]  /*0c10*/  ULDC UR26, c[0x0][0x630] ;  /* 0x00018c00001a7ab9 */ /* 0x000fe20000000800 */
[----:B------:R-:W-:Y:S01]  /*0c20*/  FMUL R0, R0, UR6 ;  /* 0x0000000600007c20 */ /* 0x000fe20008400000 */
[----:B------:R-:W-:Y:S01]  /*0c30*/  R2UR UR30, R6 ;  /* 0x00000000061e72ca */ /* 0x000fe200000e0000 */
[----:B------:R-:W-:Y:S01]  /*0c40*/  ULDC UR32, c[0x0][0x154] ;  /* 0x0000550000207ab9 */ /* 0x000fe20000000800 */
[----:B------:R-:W-:Y:S01]  /*0c50*/  ISETP.NE.AND.EX P0, PT, RZ, UR21, PT, P0 ;  /* 0x00000015ff007c0c */ /* 0x000fe2000bf05300 */
[----:B-1----:R0:W1:Y:S01]  /*0c60*/  F2I.U32.TRUNC.NTZ R4, R0 ;  /* 0x0000000000047305 */ /* 0x002062000020f000 */
[----:B------:R-:W-:-:S02]  /*0c70*/  R2UR UR31, R5 ;  /* 0x00000000051f72ca */ /* 0x000fc400000e0000 */
[----:B------:R-:W-:Y:S02]  /*0c80*/  R2UR UR14, R6 ;  /* 0x00000000060e72ca */ /* 0x000fe400000e0000 */
[----:B------:R-:W-:-:S07]  /*0c90*/  R2UR UR15, R5 ;  /* 0x00000000050f72ca */ /* 0x000fce00000e0000 */
[----:B0-----:R-:W-:Y:S08]  /*0ca0*/  @!P0 BRA `(.L_x_10) ;  /* 0x0000000000308947 */ /* 0x001ff00003800000 */
[----:B------:R-:W-:Y:S01]  /*0cb0*/  R2UR UR11, R6 ;  /* 0x00000000060b72ca */ /* 0x000fe200000e0000 */
[----:B------:R-:W-:Y:S01]  /*0cc0*/  ULDC UR6, c[0x0][0x634] ;  /* 0x00018d0000067ab9 */ /* 0x000fe20000000800 */
[----:B------:R-:W-:-:S11]  /*0cd0*/  R2UR UR14, R5 ;  /* 0x00000000050e72ca */ /* 0x000fd600000e0000 */
[----:B------:R-:W-:-:S04]  /*0ce0*/  UIADD3 UR6, UP1, UR11, UR6, URZ ;  /* 0x000000060b067290 */ /* 0x000fc8000ff3e03f */
[----:B------:R-:W-:-:S04]  /*0cf0*/  UIADD3.X UR11, URZ, UR14, URZ, UP1, !UPT ;  /* 0x0000000e3f0b7290 */ /* 0x000fc80008ffe43f */
[----:B------:R-:W-:-:S04]  /*0d00*/  UIMAD.WIDE.U32 UR14, UR11, UR20, URZ ;  /* 0x000000140b0e72a5 */ /* 0x000fc8000f8e003f */
[----:B------:R-:W-:Y:S02]  /*0d10*/  UIMAD.WIDE.U32 UR16, UP1, UR6, UR21, UR14 ;  /* 0x00000015061072a5 */ /* 0x000fe4000f82000e */
[----:B------:R-:W-:Y:S02]  /*0d20*/  UIMAD.WIDE.U32 UR14, UR6, UR20, URZ ;  /* 0x00000014060e72a5 */ /* 0x000fe4000f8e003f */
[----:B------:R-:W-:Y:S02]  /*0d30*/  UIADD3.X UR19, URZ, URZ, URZ, UP1, !UPT ;  /* 0x0000003f3f137290 */ /* 0x000fe40008ffe43f */
[----:B------:R-:W-:Y:S01]  /*0d40*/  UIADD3 URZ, UP1, UR15, UR16, URZ ;  /* 0x000000100f3f7290 */ /* 0x000fe2000ff3e03f */
[----:B------:R-:W-:-:S03]  /*0d50*/  UMOV UR18, UR17 ;  /* 0x0000001100127c82 */ /* 0x000fc60008000000 */
[----:B------:R-:W-:-:S12]  /*0d60*/  UIMAD.WIDE.U32.X UR14, UR11, UR21, UR18, UP1 ;  /* 0x000000150b0e72a5 */ /* 0x000fd800088e0412 */
.L_x_10:
[----:B------:R-:W-:Y:S01]  /*0d70*/  USHF.R.U64 UR5, UR14, UR26, UR15 ;  /* 0x0000001a0e057299 */ /* 0x000fe2000800120f */
[----:B------:R-:W-:Y:S01]  /*0d80*/  I2FP.F32.U32 R0, UR10 ;  /* 0x0000000a00007c45 */ /* 0x000fe20008201000 */
[----:B------:R-:W-:Y:S01]  /*0d90*/  USHF.R.U32.HI UR6, URZ, UR26, UR15 ;  /* 0x0000001a3f067299 */ /* 0x000fe2000801160f */
[----:B-1----:R-:W-:Y:S01]  /*0da0*/  R2UR UR19, R4 ;  /* 0x00000000041372ca */ /* 0x002fe200000e0000 */
[----:B------:R-:W-:Y:S02]  /*0db0*/  UIADD3 UR29, UP1, URZ, -UR5, URZ ;  /* 0x800000053f1d7290 */ /* 0x000fe4000ff3e03f */
[----:B------:R-:W-:Y:S01]  /*0dc0*/  FMUL R0, R0, UR32 ;  /* 0x0000002000007c20 */ /* 0x000fe20008400000 */
[----:B------:R-:W-:Y:S01]  /*0dd0*/  ULDC.64 UR14, c[0x0][0x620] ;  /* 0x00018800000e7ab9 */ /* 0x000fe20000000a00 */
[----:B------:R-:W-:Y:S01]  /*0de0*/  UIADD3.X UR6, URZ, ~UR6, URZ, UP1, !UPT ;  /* 0x800000063f067290 */ /* 0x000fe20008ffe43f */
[----:B------:R-:W-:Y:S01]  /*0df0*/  UMOV UR16, UR30 ;  /* 0x0000001e00107c82 */ /* 0x000fe20008000000 */
[----:B------:R-:W-:-:S02]  /*0e00*/  UMOV UR17, UR31 ;  /* 0x0000001f00117c82 */ /* 0x000fc40008000000 */
[----:B------:R-:W-:Y:S01]  /*0e10*/  UIMAD UR6, UR6, UR14, URZ ;  /* 0x0000000e060672a4 */ /* 0x000fe2000f8e023f */
[----:B------:R-:W0:Y:S01]  /*0e20*/  F2I.U32.TRUNC.NTZ R0, R0 ;  /* 0x0000000000007305 */ /* 0x000e22000020f000 */
[----:B------:R-:W-:Y:S02]  /*0e30*/  UIMAD.WIDE.U32 UR16, UR29, UR14, UR16 ;  /* 0x0000000e1d1072a5 */ /* 0x000fe4000f8e0010 */
[----:B------:R-:W-:Y:S01]  /*0e40*/  UIMAD UR29, UR29, UR15, UR6 ;  /* 0x0000000f1d1d72a4 */ /* 0x000fe2000f8e0206 */
[----:B------:R-:W-:Y:S01]  /*0e50*/  ULDC UR26, c[0x0][0x618] ;  /* 0x00018600001a7ab9 */ /* 0x000fe20000000800 */
[----:B------:R-:W-:Y:S02]  /*0e60*/  ULDC UR31, c[0x0][0x658] ;  /* 0x00019600001f7ab9 */ /* 0x000fe40000000800 */
[----:B------:R-:W-:Y:S01]  /*0e70*/  UIADD3 UR29, UR17, UR29, URZ ;  /* 0x0000001d111d7290 */ /* 0x000fe2000fffe03f */
[----:B------:R-:W-:Y:S01]  /*0e80*/  UMOV UR18, 0xffffffff ;  /* 0xffffffff00127882 */ /* 0x000fe20000000000 */
[----:B------:R-:W-:Y:S01]  /*0e90*/  ULDC.64 UR14, c[0x0][0x640] ;  /* 0x00019000000e7ab9 */ /* 0x000fe20000000a00 */
[----:B------:R-:W-:Y:S01]  /*0ea0*/  USHF.L.U32 UR18, UR18, UR31, URZ ;  /* 0x0000001f12127299 */ /* 0x000fe2000800063f */
[----:B------:R-:W-:Y:S01]  /*0eb0*/  ISETP.NE.U32.AND P0, PT, RZ, UR14, PT ;  /* 0x0000000eff007c0c */ /* 0x000fe2000bf05070 */
[----:B------:R-:W-:-:S02]  /*0ec0*/  USHF.R.U64 UR16, UR16, UR26, UR29 ;  /* 0x0000001a10107299 */ /* 0x000fc4000800121d */
[----:B------:R-:W-:Y:S01]  /*0ed0*/  USHF.R.U32.HI UR29, URZ, UR26, UR29 ;  /* 0x0000001a3f1d7299 */ /* 0x000fe2000801161d */
[----:B0-----:R-:W-:Y:S01]  /*0ee0*/  R2UR UR21, R0 ;  /* 0x00000000001572ca */ /* 0x001fe200000e0000 */
[----:B------:R-:W-:Y:S01]  /*0ef0*/  ULDC UR30, c[0x0][0x608] ;  /* 0x00018200001e7ab9 */ /* 0x000fe20000000800 */
[----:B------:R-:W-:Y:S01]  /*0f00*/  ULOP3.LUT UR26, URZ, UR18, URZ, 0x33, !UPT ;  /* 0x000000123f1a7292 */ /* 0x000fe2000f8e333f */
[----:B------:R-:W-:Y:S01]  /*0f10*/  ISETP.NE.AND.EX P0, PT, RZ, UR15, PT, P0 ;  /* 0x0000000fff007c0c */ /* 0x000fe2000bf05300 */
[----:B------:R-:W-:Y:S02]  /*0f20*/  USHF.R.U64 UR36, UR16, UR30, UR29 ;  /* 0x0000001e10247299 */ /* 0x000fe4000800121d */
[----:B------:R-:W-:Y:S01]  /*0f30*/  USHF.R.U32.HI UR18, URZ, UR30, UR29 ;  /* 0x0000001e3f127299 */ /* 0x000fe2000801161d */
[----:B------:R-:W-:Y:S01]  /*0f40*/  UMOV UR32, 0x1 ;  /* 0x0000000100207882 */ /* 0x000fe20000000000 */
[----:B------:R-:W-:Y:S02]  /*0f50*/  UIADD3 UR19, -UR19, URZ, URZ ;  /* 0x0000003f13137290 */ /* 0x000fe4000fffe13f */
[----:B------:R-:W-:-:S02]  /*0f60*/  USHF.L.U32 UR17, UR32, UR31, URZ ;  /* 0x0000001f20117299 */ /* 0x000fc4000800063f */
[----:B------:R-:W-:Y:S02]  /*0f70*/  USHF.R.U64 UR37, UR36, UR31, UR18 ;  /* 0x0000001f24257299 */ /* 0x000fe40008001212 */
[----:B------:R-:W-:Y:S01]  /*0f80*/  USHF.R.U32.HI UR31, URZ, UR31, UR18 ;  /* 0x0000001f3f1f7299 */ /* 0x000fe20008011612 */
[----:B------:R-:W-:Y:S01]  /*0f90*/  ULDC UR20, c[0x0][0x144] ;  /* 0x0000510000147ab9 */ /* 0x000fe20000000800 */
[----:B------:R-:W-:Y:S01]  /*0fa0*/  ULDC UR6, c[0x0][0x600] ;  /* 0x0001800000067ab9 */ /* 0x000fe20000000800 */
[----:B------:R-:W-:Y:S02]  /*0fb0*/  UIMAD UR4, UR20, UR19, UR4 ;  /* 0x00000013140472a4 */ /* 0x000fe4000f8e0204 */
[----:B------:R-:W-:Y:S02]  /*0fc0*/  UIADD3 UR11, UR6, -0x1, URZ ;  /* 0xffffffff060b7890 */ /* 0x000fe4000fffe03f */
[----:B------:R-:W-:Y:S01]  /*0fd0*/  UIADD3 UR33, -UR21, URZ, URZ ;  /* 0x0000003f15217290 */ /* 0x000fe2000fffe13f */
[----:B------:R-:W-:Y:S01]  /*0fe0*/  ULDC UR38, c[0x0][0x148] ;  /* 0x0000520000267ab9 */ /* 0x000fe20000000800 */
[----:B------:R-:W-:Y:S01]  /*0ff0*/  ULDC UR34, c[0x0][0x648] ;  /* 0x0001920000227ab9 */ /* 0x000fe20000000800 */
[----:B------:R-:W-:Y:S01]  /*1000*/  ULDC UR35, c[0x0][0x638] ;  /* 0x00018e0000237ab9 */ /* 0x000fe20000000800 */
[----:B------:R-:W-:Y:S01]  /*1010*/  UMOV UR18, UR37 ;  /* 0x0000002500127c82 */ /* 0x000fe20008000000 */
[----:B------:R-:W-:Y:S01]  /*1020*/  UMOV UR19, UR31 ;  /* 0x0000001f00137c82 */ /* 0x000fe20008000000 */
[----:B------:R-:W-:Y:S06]  /*1030*/  @!P0 BRA `(.L_x_11) ;  /* 0x0000000000308947 */ /* 0x000fec0003800000 */
[----:B------:R-:W-:Y:S02]  /*1040*/  ULDC UR29, c[0x0][0x64c] ;  /* 0x00019300001d7ab9 */ /* 0x000fe40000000800 */
        /* <DEDUP_REMOVED lines=8> */
[----:B------:R-:W-:-:S07]  /*10d0*/  UIMAD.WIDE.U32.X UR14, UR32, UR15, UR30, UP1 ;  /* 0x0000000f200e72a5 */ /* 0x000fce00088e041e */
[----:B------:R-:W-:Y:S01]  /*10e0*/  UMOV UR18, UR14 ;  /* 0x0000000e00127c82 */ /* 0x000fe20008000000 */
[----:B------:R-:W-:-:S05]  /*10f0*/  UMOV UR19, UR15 ;  /* 0x0000000f00137c82 */ /* 0x000fca0008000000 */
.L_x_11:
[----:B------:R-:W-:Y:S01]  /*1100*/  USHF.R.U64 UR14, UR18, UR34, UR19 ;  /* 0x00000022120e7299 */ /* 0x000fe20008001213 */
[----:B------:R-:W-:Y:S01]  /*1110*/  IMAD.U32 R6, RZ, RZ, UR5 ;  /* 0x00000005ff067e24 */ /* 0x000fe2000f8e00ff */
[----:B------:R-:W-:Y:S01]  /*1120*/  @UP2 UIMAD UR4, UR38, UR33, UR10 ;  /* 0x00000021260422a4 */ /* 0x000fe2000f8e020a */
[----:B------:R-:W-:Y:S01]  /*1130*/  IMAD.MOV.U32 R0, RZ, RZ, 0x1 ;  /* 0x00000001ff007424 */ /* 0x000fe200078e00ff */
[----:B------:R-:W-:Y:S02]  /*1140*/  ULOP3.LUT UR26, UR36, UR26, URZ, 0xc0, !UPT ;  /* 0x0000001a241a7292 */ /* 0x000fe4000f8ec03f */
[----:B------:R-:W-:Y:S01]  /*1150*/  UIADD3 UR10, -UR14, URZ, URZ ;  /* 0x0000003f0e0a7290 */ /* 0x000fe2000fffe13f */
[----:B------:R0:W-:Y:S01]  /*1160*/  STL [R1+0x78], R6 ;  /* 0x0000780601007387 */ /* 0x0001e20000100800 */
[----:B------:R-:W-:Y:S02]  /*1170*/  ULOP3.LUT UR16, UR16, UR11, URZ, 0xc0, !UPT ;  /* 0x0000000b10107292 */ /* 0x000fe4000f8ec03f */
[----:B------:R-:W-:-:S02]  /*1180*/  UIMAD UR17, UR17, UR14, UR26 ;  /* 0x0000000e111172a4 */ /* 0x000fc4000f8e021a */
[----:B------:R-:W-:Y:S01]  /*1190*/  UIMAD UR10, UR10, UR35, UR37 ;  /* 0x000000230a0a72a4 */ /* 0x000fe2000f8e0225 */
[----:B------:R-:W-:Y:S02]  /*11a0*/  ULDC UR11, c[0x0][0x610] ;  /* 0x00018400000b7ab9 */ /* 0x000fe40000000800 */
[----:B------:R-:W-:Y:S02]  /*11b0*/  UIMAD UR4, UR17, UR11, UR4 ;  /* 0x0000000b110472a4 */ /* 0x000fe4000f8e0204 */
[----:B------:R-:W-:-:S04]  /*11c0*/  UIMAD UR10, UR10, UR6, UR16 ;  /* 0x000000060a0a72a4 */ /* 0x000fc8000f8e0210 */
[----:B------:R-:W-:Y:S02]  /*11d0*/  USEL UR6, UR10, UR4, !UP2 ;  /* 0x000000040a067287 */ /* 0x000fe4000d000000 */
[----:B------:R-:W-:-:S04]  /*11e0*/  USEL UR4, UR4, UR10, !UP2 ;  /* 0x0000000a04047287 */ /* 0x000fc8000d000000 */
[----:B------:R-:W-:Y:S02]  /*11f0*/  IMAD.U32 R5, RZ, RZ, UR6 ;  /* 0x00000006ff057e24 */ /* 0x000fe4000f8e00ff */
[----:B------:R-:W-:-:S05]  /*1200*/  IMAD.U32 R4, RZ, RZ, UR4 ;  /* 0x00000004ff047e24 */ /* 0x000fca000f8e00ff */
[----:B------:R0:W-:Y:S04]  /*1210*/  STL [R1+0x84], R4 ;  /* 0x0000840401007387 */ /* 0x0001e80000100800 */
[----:B------:R0:W-:Y:S02]  /*1220*/  STL [R1+0x88], R5 ;  /* 0x0000880501007387 */ /* 0x0001e40000100800 */
.L_x_9:
[----:B------:R-:W-:Y:S02]  /*1230*/  ULDC UR4, c[0x0][0x28c] ;  /* 0x0000a30000047ab9 */ /* 0x000fe40000000800 */
[----:B------:R-:W-:-:S04]  /*1240*/  UIADD3 UR4, UR4, 0x1f, URZ ;  /* 0x0000001f04047890 */ /* 0x000fc8000fffe03f */
[----:B------:R-:W-:-:S04]  /*1250*/  USHF.R.S32.HI UR5, URZ, 0x1f, UR4 ;  /* 0x0000001f3f057899 */ /* 0x000fc80008011404 */
[----:B------:R-:W-:-:S04]  /*1260*/  ULEA.HI UR5, UR5, UR4, URZ, 0x5 ;  /* 0x0000000405057291 */ /* 0x000fc8000f8f283f */
[----:B------:R-:W-:Y:S01]  /*1270*/  USHF.R.S32.HI UR14, URZ, 0x5, UR5 ;  /* 0x000000053f0e7899 */ /* 0x000fe20008011405 */
[----:B------:R-:W-:Y:S11]  /*1280*/  @!P1 BRA `(.L_x_12) ;  /* 0x000000d800d49947 */ /* 0x000ff60003800000 */
[----:B------:R-:W-:-:S06]  /*1290*/  UISETP.GT.U32.AND UP1, UPT, UR12, 0x1, UPT ;  /* 0x000000010c00788c */ /* 0x000fcc000bf24070 */
[----:B------:R-:W-:-:S13]  /*12a0*/  PLOP3.LUT P0, PT, PT, PT, UP1, 0x80, 0x0 ;  /* 0x000000000000781c */ /* 0x000fda0003f0f018 */
[----:B------:R-:W-:Y:S05]  /*12b0*/  @P0 EXIT ;  /* 0x000000000000094d */ /* 0x000fea0003800000 */
.L_x_13:
[----:B------:R-:W-:-:S08]  /*12c0*/  NOP ;  /* 0x0000000000007918 */ /* 0x000fd00000000000 */
[----:B------:R-:W2:Y:S02]  /*12d0*/  USETMAXREG.TRY_ALLOC.CTAPOOL UP1, 0xe8 ;  /* 0x000000e8000079c8 */ /* 0x000ea40008020600 */
[----:B--2---:R-:W-:-:S13]  /*12e0*/  PLOP3.LUT P0, PT, PT, PT, UP1, 0x80, 0x0 ;  /* 0x000000000000781c */ /* 0x004fda0003f0f018 */
[----:B------:R-:W-:Y:S05]  /*12f0*/  @!P0 BRA `(.L_x_13) ;  /* 0xfffffffc00f08947 */ /* 0x000fea000383ffff */
[----:B------:R-:W-:-:S13]  /*1300*/  LOP3.LUT P0, RZ, R0, 0xff, RZ, 0xc0, !PT ;  /* 0x000000ff00ff7812 */ /* 0x000fda000780c0ff */
[----:B------:R-:W-:Y:S05]  /*1310*/  @!P0 EXIT ;  /* 0x000000000000894d */ /* 0x000fea0003800000 */
[----:B------:R-:W2:Y:S01]  /*1320*/  S2UR UR4, SR_CgaCtaId ;  /* 0x00000000000479c3 */ /* 0x000ea20000008800 */
[----:B------:R-:W-:Y:S01]  /*1330*/  SHF.R.S32.HI R0, RZ, 0x1f, R3 ;  /* 0x0000001fff007819 */ /* 0x000fe20000011403 */
[----:B------:R-:W-:Y:S01]  /*1340*/  UIADD3 UR6, UR9, -0x1, URZ ;  /* 0xffffffff09067890 */ /* 0x000fe2000fffe03f */
[----:B------:R-:W-:Y:S02]  /*1350*/  UMOV UR12, 0x400 ;  /* 0x00000400000c7882 */ /* 0x000fe40000000000 */
[CC--:B------:R-:W-:Y:S01]  /*1360*/  LEA.HI R2, R0.reuse, R3.reuse, RZ, 0x2 ;  /* 0x0000000300027211 */ /* 0x0c0fe200078f10ff */
[----:B------:R-:W-:Y:S01]  /*1370*/  USHF.R.U32.HI UR5, URZ, 0x1, UR14 ;  /* 0x000000013f057899 */ /* 0x000fe2000801160e */
[----:B------:R-:W-:Y:S01]  /*1380*/  LEA.HI R0, R0, R3, RZ, 0x5 ;  /* 0x0000000300007211 */ /* 0x000fe200078f28ff */
[----:B------:R-:W-:Y:S01]  /*1390*/  UISETP.LT.AND UP1, UPT, UR14, 0x1, UPT ;  /* 0x000000010e00788c */ /* 0x000fe2000bf21270 */
[--C-:B01----:R-:W-:Y:S01]  /*13a0*/  SHF.R.S32.HI R4, RZ, 0x2, R2.reuse ;  /* 0x00000002ff047819 */ /* 0x103fe20000011402 */
[----:B------:R-:W-:Y:S01]  /*13b0*/  ULOP3.LUT UR15, UR14, 0x1, URZ, 0xc0, !UPT ;  /* 0x000000010e0f7892 */ /* 0x000fe2000f8ec03f */
[----:B------:R-:W-:Y:S01]  /*13c0*/  SHF.R.S32.HI R5, RZ, 0x1f, R2 ;  /* 0x0000001fff057819 */ /* 0x000fe20000011402 */
[----:B------:R-:W-:-:S02]  /*13d0*/  ULOP3.LUT UR5, UR5, 0x1, URZ, 0xc0, !UPT ;  /* 0x0000000105057892 */ /* 0x000fc4000f8ec03f */
[----:B------:R-:W-:Y:S01]  /*13e0*/  USEL UR16, UR14, 0x1, UP1 ;  /* 0x000000010e107887 */ /* 0x000fe20008800000 */
[----:B------:R-:W-:Y:S01]  /*13f0*/  LEA.HI R5, R5, R4, RZ, 0x3 ;  /* 0x0000000405057211 */ /* 0x000fe200078f18ff */
[----:B------:R-:W-:Y:S02]  /*1400*/  USEL UR15, UR15, URZ, !UP0 ;  /* 0x0000003f0f0f7287 */ /* 0x000fe4000c000000 */
[----:B------:R-:W-:Y:S01]  /*1410*/  UISETP.NE.AND UP1, UPT, UR6, URZ, UPT ;  /* 0x0000003f0600728c */ /* 0x000fe2000bf25270 */
[----:B------:R-:W-:Y:S01]  /*1420*/  LOP3.LUT R5, R5, 0xfffffff8, RZ, 0xc0, !PT ;  /* 0xfffffff805057812 */ /* 0x000fe200078ec0ff */
[----:B------:R-:W-:Y:S02]  /*1430*/  UISETP.EQ.U32.AND UP0, UPT, UR5, 0x1, !UP0 ;  /* 0x000000010500788c */ /* 0x000fe4000c702070 */
[----:B------:R-:W-:Y:S02]  /*1440*/  ULOP3.LUT UR35, UR13, 0x1, URZ, 0xfc, !UPT ;  /* 0x000000010d237892 */ /* 0x000fe4000f8efc3f */
[----:B--2---:R-:W-:Y:S01]  /*1450*/  ULEA UR12, UR4, UR12, 0x18 ;  /* 0x0000000c040c7291 */ /* 0x004fe2000f8ec03f */
[----:B------:R-:W-:Y:S01]  /*1460*/  IMAD.IADD R2, R4, 0x1, -R5 ;  /* 0x0000000104027824 */ /* 0x000fe200078e0a05 */
[----:B------:R-:W-:Y:S01]  /*1470*/  USHF.L.U32 UR4, UR6, 0x3, URZ ;  /* 0x0000000306047899 */ /* 0x000fe2000800063f */
[----:B------:R-:W-:Y:S01]  /*1480*/  SHF.R.S32.HI R5, RZ, 0x5, R0 ;  /* 0x00000005ff057819 */ /* 0x000fe20000011400 */
[----:B------:R-:W-:-:S02]  /*1490*/  UIADD3 UR36, UR12, 0x30, URZ ;  /* 0x000000300c247890 */ /* 0x000fc4000fffe03f */
[----:B------:R-:W-:Y:S01]  /*14a0*/  ULOP3.LUT UR4, UR4, 0x8, URZ, 0xc0, !UPT ;  /* 0x0000000804047892 */ /* 0x000fe2000f8ec03f */
[--C-:B------:R-:W-:Y:S01]  /*14b0*/  SHF.R.S32.HI R3, RZ, 0x1f, R2.reuse ;  /* 0x0000001fff037819 */ /* 0x100fe20000011402 */
[C-C-:B------:R-:W-:Y:S01]  /*14c0*/  IMAD R0, R5.reuse, -0x10, -R2.reuse ;  /* 0xfffffff005007824 */ /* 0x140fe200078e0a02 */
[----:B------:R-:W-:Y:S02]  /*14d0*/  UIADD3 UR16, -UR16, UR14, URZ ;  /* 0x0000000e10107290 */ /* 0x000fe4000fffe13f */
[----:B------:R-:W-:Y:S01]  /*14e0*/  ULOP3.LUT UR38, UR4, 0x8, URZ, 0x3c, !UPT ;  /* 0x0000000804267892 */ /* 0x000fe2000f8e3c3f */
[----:B------:R-:W-:Y:S01]  /*14f0*/  IMAD.WIDE R2, R5, 0x10, R2 ;  /* 0x0000001005027825 */ /* 0x000fe200078e0202 */
[----:B------:R-:W-:Y:S02]  /*1500*/  ULOP3.LUT UR18, UR4, 0x18, URZ, 0x3c, !UPT ;  /* 0x0000001804127892 */ /* 0x000fe4000f8e3c3f */
[----:B------:R-:W-:Y:S01]  /*1510*/  USEL UR37, URZ, 0x1, UP1 ;  /* 0x000000013f257887 */ /* 0x000fe20008800000 */
[----:B------:R-:W-:Y:S01]  /*1520*/  ULDC UR4, c[0x0][0x284] ;  /* 0x0000a10000047ab9 */ /* 0x000fe20000000800 */
[----:B------:R-:W-:Y:S01]  /*1530*/  ULEA UR17, UR9, UR36, 0x3 ;  /* 0x0000002409117291 */ /* 0x000fe2000f8e183f */
[----:B------:R-:W-:Y:S01]  /*1540*/  VIADD R0, R0, UR4 ;  /* 0x0000000400007c36 */ /* 0x000fe20008000000 */
[----:B------:R-:W-:-:S04]  /*1550*/  USEL UR19, URZ, 0x1, !UP0 ;  /* 0x000000013f137887 */ /* 0x000fc8000c000000 */
[----:B------:R0:W-:Y:S04]  /*1560*/  STL [R1+0x8c], R0 ;  /* 0x00008c0001007387 */ /* 0x0001e80000100800 */
[----:B------:R0:W-:Y:S04]  /*1570*/  STL.64 [R1+0x90], R2 ;  /* 0x0000900201007387 */ /* 0x0001e80000100a00 */
.L_x_296:
[----:B0-----:R-:W-:Y:S01]  /*1580*/  IMAD.U32 R0, RZ, RZ, UR37 ;  /* 0x00000025ff007e24 */ /* 0x001fe2000f8e00ff */
[----:B--2---:R-:W0:Y:S01]  /*1590*/  LDC R2, c[0x0][0x28c] ;  /* 0x0000a300ff027b82 */ /* 0x004e220000000800 */
[----:B------:R-:W-:Y:S01]  /*15a0*/  UMOV UR4, URZ ;  /* 0x0000003f00047c82 */ /* 0x000fe20008000000 */
[----:B------:R-:W-:Y:S02]  /*15b0*/  UMOV UR20, UR15 ;  /* 0x0000000f00147c82 */ /* 0x000fe40008000000 */
[----:B------:R-:W-:-:S04]  /*15c0*/  SHF.L.U32 R0, R0, 0x1f, RZ ;  /* 0x0000001f00007819 */ /* 0x000fc800000006ff */
[----:B-1----:R-:W1:Y:S01]  /*15d0*/  SYNCS.PHASECHK.TRANS64.TRYWAIT P0, [UR17+-0x8], R0 ;  /* 0xfffff800ff0075a7 */ /* 0x002e620008000151 */
[----:B0-----:R-:W-:Y:S01]  /*15e0*/  ISETP.GE.AND P1, PT, R2, 0x1, PT ;  /* 0x000000010200780c */ /* 0x001fe20003f26270 */
[----:B-1--4-:R-:W-:-:S12]  /*15f0*/  @!P0 BRA `(.L_x_14) ;  /* 0x000000e400e08947 */ /* 0x012fd80003800000 */
.L_x_316:
[----:B------:R1:W-:Y:S01]  /*1600*/  STL [R1+0x74], RZ ;  /* 0x000074ff01007387 */ /* 0x0003e20000100800 */
[----:B------:R-:W-:Y:S01]  /*1610*/  UMOV UR5, URZ ;  /* 0x0000003f00057c82 */ /* 0x000fe20008000000 */
[----:B------:R-:W-:Y:S01]  /*1620*/  UMOV UR6, URZ ;  /* 0x0000003f00067c82 */ /* 0x000fe20008000000 */
[----:B0-----:R-:W-:Y:S01]  /*1630*/  IMAD.MOV.U32 R0, RZ, RZ, RZ ;  /* 0x000000ffff007224 */ /* 0x001fe200078e00ff */
[----:B------:R1:W-:Y:S01]  /*1640*/  STL [R1+0x70], RZ ;  /* 0x000070ff01007387 */ /* 0x0003e20000100800 */
[----:B------:R-:W-:Y:S02]  /*1650*/  CS2R R2, SRZ ;  /* 0x0000000000027805 */ /* 0x000fe4000001ff00 */
[----:B------:R-:W-:Y:S02]  /*1660*/  CS2R R4, SRZ ;  /* 0x0000000000047805 */ /* 0x000fe4000001ff00 */
[----:B------:R-:W-:Y:S01]  /*1670*/  CS2R R6, SRZ ;  /* 0x0000000000067805 */ /* 0x000fe2000001ff00 */
[----:B------:R1:W-:Y:S01]  /*1680*/  STL [R1+0x6c], RZ ;  /* 0x00006cff01007387 */ /* 0x0003e20000100800 */
[----:B------:R-:W-:-:S02]  /*1690*/  CS2R R8, SRZ ;  /* 0x0000000000087805 */ /* 0x000fc4000001ff00 */
[----:B------:R-:W-:Y:S02]  /*16a0*/  CS2R R10, SRZ ;  /* 0x00000000000a7805 */ /* 0x000fe4000001ff00 */
[----:B------:R-:W-:Y:S01]  /*16b0*/  CS2R R12, SRZ ;  /* 0x00000000000c7805 */ /* 0x000fe2000001ff00 */
        /* <DEDUP_REMOVED lines=57> */
[----:B------:R-:W-:Y:S01]  /*1a50*/  IMAD.MOV.U32 R226, RZ, RZ, RZ ;  /* 0x000000ffffe27224 */ /* 0x000fe200078e00ff */
[----:B------:R-:W-:Y:S01]  /*1a60*/  CS2R R24, SRZ ;  /* 0x0000000000187805 */ /* 0x000fe2000001ff00 */
[----:B------:R-:W-:Y:S01]  /*1a70*/  IMAD.U32 R227, RZ, RZ, UR19 ;  /* 0x00000013ffe37e24 */ /* 0x000fe2000f8e00ff */
[----:B------:R1:W-:Y:S01]  /*1a80*/  STL [R1+0x2c], RZ ;  /* 0x00002cff01007387 */ /* 0x0003e20000100800 */
[----:B------:R-:W-:Y:S02]  /*1a90*/  CS2R R26, SRZ ;  /* 0x00000000001a7805 */ /* 0x000fe4000001ff00 */
[----:B------:R-:W-:-:S02]  /*1aa0*/  CS2R R28, SRZ ;  /* 0x00000000001c7805 */ /* 0x000fc4000001ff00 */
[----:B------:R-:W-:Y:S01]  /*1ab0*/  CS2R R30, SRZ ;  /* 0x00000000001e7805 */ /* 0x000fe2000001ff00 */
[----:B------:R1:W-:Y:S01]  /*1ac0*/  STL [R1+0x28], RZ ;  /* 0x000028ff01007387 */ /* 0x0003e20000100800 */
[----:B------:R-:W-:Y:S02]  /*1ad0*/  CS2R R32, SRZ ;  /* 0x0000000000207805 */ /* 0x000fe4000001ff00 */
[----:B------:R-:W-:Y:S02]  /*1ae0*/  CS2R R34, SRZ ;  /* 0x0000000000227805 */ /* 0x000fe4000001ff00 */
[----:B------:R-:W-:Y:S01]  /*1af0*/  CS2R R36, SRZ ;  /* 0x0000000000247805 */ /* 0x000fe2000001ff00 */
        /* <DEDUP_REMOVED lines=36> */
[----:B------:R1:W-:Y:S01]  /*1d40*/  STL [R1], RZ ;  /* 0x000000ff01007387 */ /* 0x0003e20000100800 */
[----:B------:R-:W-:Y:S02]  /*1d50*/  CS2R R92, SRZ ;  /* 0x00000000005c7805 */ /* 0x000fe4000001ff00 */
[----:B------:R-:W-:Y:S02]  /*1d60*/  CS2R R94, SRZ ;  /* 0x00000000005e7805 */ /* 0x000fe4000001ff00 */
[----:B------:R-:W-:Y:S02]  /*1d70*/  CS2R R96, SRZ ;  /* 0x0000000000607805 */ /* 0x000fe4000001ff00 */
[----:B------:R-:W-:Y:S02]  /*1d80*/  CS2R R98, SRZ ;  /* 0x0000000000627805 */ /* 0x000fe4000001ff00 */
[----:B------:R-:W-:-:S02]  /*1d90*/  CS2R R100, SRZ ;  /* 0x0000000000647805 */ /* 0x000fc4000001ff00 */
[----:B------:R-:W-:Y:S02]  /*1da0*/  CS2R R102, SRZ ;  /* 0x0000000000667805 */ /* 0x000fe4000001ff00 */
        /* <DEDUP_REMOVED lines=23> */
[----:B------:R-:W-:Y:S01]  /*1f20*/  CS2R R150, SRZ ;  /* 0x0000000000967805 */ /* 0x000fe2000001ff00 */
[----:B-1----:R-:W-:Y:S06]  /*1f30*/  @!P1 BRA `(.L_x_15) ;  /* 0x0000001000609947 */ /* 0x002fec0003800000 */
[----:B------:R-:W-:-:S06]  /*1f40*/  UISETP.NE.AND UP0, UPT, UR35, 0x3, UPT ;  /* 0x000000032300788c */ /* 0x000fcc000bf05270 */
[----:B------:R-:W-:-:S13]  /*1f50*/  PLOP3.LUT P1, PT, PT, PT, UP0, 0x80, 0x0 ;  /* 0x000000000000781c */ /* 0x000fda0003f2f008 */
[----:B------:R-:W-:Y:S05]  /*1f60*/  @!P1 BRA `(.L_x_16) ;  /* 0x0000000000049947 */ /* 0x000fea0003800000 */
[----:B------:R-:W-:Y:S01]  /*1f70*/  BPT.TRAP 0x1 ;  /* 0x000000040000795c */ /* 0x000fe20000300000 */
.L_x_16:
[----:B------:R-:W-:Y:S01]  /*1f80*/  ULEA UR4, UR15, UR12, 0x3 ;  /* 0x0000000c0f047291 */ /* 0x000fe2000f8e183f */
[----:B------:R-:W-:-:S05]  /*1f90*/  IMAD.U32 R0, RZ, RZ, UR19 ;  /* 0x00000013ff007e24 */ /* 0x000fca000f8e00ff */
[----:B------:R-:W-:-:S04]  /*1fa0*/  SHF.L.U32 R0, R0, 0x1f, RZ ;  /* 0x0000001f00007819 */ /* 0x000fc800000006ff */
[----:B------:R0:W1:Y:S01]  /*1fb0*/  SYNCS.PHASECHK.TRANS64.TRYWAIT P0, [UR4], R0 ;  /* 0x00000000ff0075a7 */ /* 0x0000620008000144 */
[----:B------:R-:W-:Y:S05]  /*1fc0*/  @!P1 BRA `(.L_x_17) ;  /* 0x0000000000049947 */ /* 0x000fea0003800000 */
[----:B------:R-:W-:Y:S01]  /*1fd0*/  BPT.TRAP 0x1 ;  /* 0x000000040000795c */ /* 0x000fe20000300000 */
.L_x_17:
[----:B-1----:R-:W-:Y:S05]  /*1fe0*/  @P0 BRA `(.L_x_18) ;  /* 0x0000000000080947 */ /* 0x002fea0003800000 */
[----:B------:R-:W1:Y:S02]  /*1ff0*/  SYNCS.PHASECHK.TRANS64.TRYWAIT P0, [UR4], R0 ;  /* 0x00000000ff0075a7 */ /* 0x000e640008000144 */
[----:B-1----:R-:W-:Y:S05]  /*2000*/  @!P0 BRA `(.L_x_19) ;  /* 0x000000dc00748947 */ /* 0x002fea0003800000 */
.L_x_18:
[----:B------:R2:W-:Y:S01]  /*2010*/  STL [R1+0x74], RZ ;  /* 0x000074ff01007387 */ /* 0x0005e20000100800 */
[----:B------:R-:W-:Y:S01]  /*2020*/  UIADD3 UR5, UR12, 0x1100, URZ ;  /* 0x000011000c057890 */ /* 0x000fe2000fffe03f */
[----:B------:R-:W-:Y:S01]  /*2030*/  WARPGROUP.ARRIVE ;  /* 0x00000000000079c5 */ /* 0x000fe20000000000 */
[----:B------:R-:W-:Y:S01]  /*2040*/  UIADD3 UR4, UR12, 0x100, URZ ;  /* 0x000001000c047890 */ /* 0x000fe2000fffe03f */
[----:B------:R2:W-:Y:S01]  /*2050*/  STL [R1+0x70], RZ ;  /* 0x000070ff01007387 */ /* 0x0005e20000100800 */
[----:B------:R-:W-:Y:S01]  /*2060*/  USHF.R.U32.HI UR5, URZ, 0x4, UR5 ;  /* 0x000000043f057899 */ /* 0x000fe20008011605 */
[----:B01----:R-:W-:Y:S01]  /*2070*/  IMAD.MOV.U32 R0, RZ, RZ, RZ ;  /* 0x000000ffff007224 */ /* 0x003fe200078e00ff */
[----:B------:R-:W-:Y:S01]  /*2080*/  USHF.R.U32.HI UR4, URZ, 0x4, UR4 ;  /* 0x000000043f047899 */ /* 0x000fe20008011604 */
[----:B------:R2:W-:Y:S01]  /*2090*/  STL [R1+0x6c], RZ ;  /* 0x00006cff01007387 */ /* 0x0005e20000100800 */
[----:B------:R-:W-:Y:S01]  /*20a0*/  ULOP3.LUT UR5, UR5, 0x3fff, URZ, 0xc0, !UPT ;  /* 0x00003fff05057892 */ /* 0x000fe2000f8ec03f */
[----:B------:R-:W-:Y:S01]  /*20b0*/  CS2R R2, SRZ ;  /* 0x0000000000027805 */ /* 0x000fe2000001ff00 */
[----:B------:R-:W-:Y:S01]  /*20c0*/  ULOP3.LUT UR4, UR4, 0x3fff, URZ, 0xc0, !UPT ;  /* 0x00003fff04047892 */ /* 0x000fe2000f8ec03f */
[----:B------:R2:W-:Y:S01]  /*20d0*/  STL [R1+0x68], RZ ;  /* 0x000068ff01007387 */ /* 0x0005e20000100800 */
[----:B------:R-:W-:Y:S01]  /*20e0*/  ULOP3.LUT UR5, UR5, 0x10000, URZ, 0xfc, !UPT ;  /* 0x0001000005057892 */ /* 0x000fe2000f8efc3f */
[----:B------:R-:W-:Y:S01]  /*20f0*/  CS2R R4, SRZ ;  /* 0x0000000000047805 */ /* 0x000fe2000001ff00 */
[----:B------:R-:W-:Y:S01]  /*2100*/  ULOP3.LUT UR4, UR4, 0x10000, URZ, 0xfc, !UPT ;  /* 0x0001000004047892 */ /* 0x000fe2000f8efc3f */
[----:B------:R2:W-:Y:S01]  /*2110*/  STL [R1+0x64], RZ ;  /* 0x000064ff01007387 */ /* 0x0005e20000100800 */
[----:B------:R-:W-:Y:S01]  /*2120*/  ULEA UR10, UR15, UR5, 0x9 ;  /* 0x000000050f0a7291 */ /* 0x000fe2000f8e483f */
[----:B------:R-:W-:Y:S01]  /*2130*/  CS2R R6, SRZ ;  /* 0x0000000000067805 */ /* 0x000fe2000001ff00 */
[----:B------:R-:W-:Y:S01]  /*2140*/  ULEA UR8, UR15, UR4, 0x7 ;  /* 0x000000040f087291 */ /* 0x000fe2000f8e383f */
[----:B------:R2:W-:Y:S01]  /*2150*/  STL [R1+0x60], RZ ;  /* 0x000060ff01007387 */ /* 0x0005e20000100800 */
[----:B------:R-:W-:Y:S01]  /*2160*/  ULDC UR5, c[0x0][0x50c] ;  /* 0x0001430000057ab9 */ /* 0x000fe20000000800 */
[----:B------:R-:W-:Y:S01]  /*2170*/  UMOV UR9, 0xc0000010 ;  /* 0xc000001000097882 */ /* 0x000fe20000000000 */
[----:B------:R-:W-:Y:S01]  /*2180*/  UISETP.NE.AND UP0, UPT, UR5, 0x1, UPT ;  /* 0x000000010500788c */ /* 0x000fe2000bf05270 */
[----:B------:R2:W-:Y:S01]  /*2190*/  STL [R1+0x5c], RZ ;  /* 0x00005cff01007387 */ /* 0x0005e20000100800 */
[----:B------:R-:W-:Y:S01]  /*21a0*/  UMOV UR11, 0xc0000010 ;  /* 0xc0000010000b7882 */ /* 0x000fe20000000000 */
[----:B------:R-:W-:Y:S01]  /*21b0*/  UMOV UR4, 0x1 ;  /* 0x0000000100047882 */ /* 0x000fe20000000000 */
[----:B------:R-:W-:Y:S01]  /*21c0*/  USEL UR5, URZ, 0x1, UP0 ;  /* 0x000000013f057887 */ /* 0x000fe20008000000 */
[----:B------:R2:W-:Y:S01]  /*21d0*/  STL [R1+0x58], RZ ;  /* 0x000058ff01007387 */ /* 0x0005e20000100800 */
[----:B------:R-:W-:Y:S01]  /*21e0*/  QGMMA.64x256x32.F32.E5M2.E5M2 R24, gdesc[UR8], RZ, !UPT, gsb0 ;  /* 0x03e00000081879f3 */ /* 0x000fe2000c0038ff */
[----:B------:R-:W-:-:S02]  /*21f0*/  CS2R R8, SRZ ;  /* 0x0000000000087805 */ /* 0x000fc4000001ff00 */
[----:B------:R-:W-:Y:S01]  /*2200*/  CS2R R10, SRZ ;  /* 0x00000000000a7805 */ /* 0x000fe2000001ff00 */
[----:B------:R2:W-:Y:S01]  /*2210*/  STL [R1+0x54], RZ ;  /* 0x000054ff01007387 */ /* 0x0005e20000100800 */
[----:B------:R-:W-:Y:S02]  /*2220*/  ISETP.NE.AND P0, PT, RZ, UR5, PT ;  /* 0x00000005ff007c0c */ /* 0x000fe4000bf05270 */
        /* <DEDUP_REMOVED lines=56> */
[----:B------:R-:W-:Y:S01]  /*25b0*/  CS2R R224, SRZ ;  /* 0x0000000000e07805 */ /* 0x000fe2000001ff00 */
[----:B------:R-:W-:Y:S01]  /*25c0*/  IMAD.MOV.U32 R226, RZ, RZ, RZ ;  /* 0x000000ffffe27224 */ /* 0x000fe200078e00ff */
[----:B------:R2:W-:Y:S04]  /*25d0*/  STL [R1+0x18], RZ ;  /* 0x000018ff01007387 */ /* 0x0005e80000100800 */
[----:B------:R2:W-:Y:S04]  /*25e0*/  STL [R1+0x14], RZ ;  /* 0x000014ff01007387 */ /* 0x0005e80000100800 */
[----:B------:R2:W-:Y:S04]  /*25f0*/  STL [R1+0x10], RZ ;  /* 0x000010ff01007387 */ /* 0x0005e80000100800 */
[----:B------:R2:W-:Y:S04]  /*2600*/  STL [R1+0xc], RZ ;  /* 0x00000cff01007387 */ /* 0x0005e80000100800 */
[----:B------:R2:W-:Y:S04]  /*2610*/  STL [R1+0x8], RZ ;  /* 0x000008ff01007387 */ /* 0x0005e80000100800 */
[----:B------:R2:W-:Y:S04]  /*2620*/  STL [R1+0x4], RZ ;  /* 0x000004ff01007387 */ /* 0x0005e80000100800 */
[----:B------:R2:W-:Y:S01]  /*2630*/  STL [R1], RZ ;  /* 0x000000ff01007387 */ /* 0x0005e20000100800 */
[----:B------:R-:W-:Y:S05]  /*2640*/  @!P0 BRA `(.L_x_20) ;  /* 0x0000000800808947 */ /* 0x000fea0003800000 */
[----:B------:R-:W-:Y:S02]  /*2650*/  WARPGROUP.DEPBAR.LE gsb0, 0x0 ;  /* 0x00008000000079c5 */ /* 0x000fe40000010000 */
[----:B------:R-:W-:-:S01]  /*2660*/  FADD R227, RZ, R122 ;  /* 0x0000007affe37221 */ /* 0x000fc20000000000 */
[----:B------:R-:W-:Y:S01]  /*2670*/  FADD R226, RZ, R24 ;  /* 0x00000018ffe27221 */ /* 0x000fe20000000000 */
[----:B------:R-:W-:-:S01]  /*2680*/  FADD R225, RZ, R25 ;  /* 0x00000019ffe17221 */ /* 0x000fc20000000000 */
[----:B------:R-:W-:Y:S01]  /*2690*/  FADD R224, RZ, R26 ;  /* 0x0000001affe07221 */ /* 0x000fe20000000000 */
[----:B------:R-:W-:-:S01]  /*26a0*/  FADD R223, RZ, R27 ;  /* 0x0000001bffdf7221 */ /* 0x000fc20000000000 */
[----:B------:R0:W-:Y:S01]  /*26b0*/  STL [R1], R227 ;  /* 0x000000e301007387 */ /* 0x0001e20000100800 */
[----:B------:R-:W-:-:S01]  /*26c0*/  FADD R222, RZ, R28 ;  /* 0x0000001cffde7221 */ /* 0x000fc20000000000 */
[----:B------:R-:W-:Y:S01]  /*26d0*/  FADD R221, RZ, R29 ;  /* 0x0000001dffdd7221 */ /* 0x000fe20000000000 */
[----:B------:R-:W-:-:S01]  /*26e0*/  FADD R220, RZ, R30 ;  /* 0x0000001effdc7221 */ /* 0x000fc20000000000 */
[----:B------:R-:W-:Y:S01]  /*26f0*/  FADD R219, RZ, R31 ;  /* 0x0000001fffdb7221 */ /* 0x000fe20000000000 */
[----:B------:R-:W-:-:S01]  /*2700*/  FADD R218, RZ, R32 ;  /* 0x00000020ffda7221 */ /* 0x000fc20000000000 */
[----:B------:R-:W-:Y:S01]  /*2710*/  FADD R217, RZ, R33 ;  /* 0x00000021ffd97221 */ /* 0x000fe20000000000 */
[----:B------:R-:W-:-:S01]  /*2720*/  FADD R216, RZ, R34 ;  /* 0x00000022ffd87221 */ /* 0x000fc20000000000 */
[----:B------:R-:W-:Y:S01]  /*2730*/  FADD R215, RZ, R35 ;  /* 0x00000023ffd77221 */ /* 0x000fe20000000000 */
[----:B------:R-:W-:-:S01]  /*2740*/  FADD R214, RZ, R36 ;  /* 0x00000024ffd67221 */ /* 0x000fc20000000000 */
[----:B0-----:R-:W-:Y:S01]  /*2750*/  FADD R227, RZ, R123 ;  /* 0x0000007bffe37221 */ /* 0x001fe20000000000 */
[----:B------:R-:W-:-:S01]  /*2760*/  FADD R213, RZ, R37 ;  /* 0x00000025ffd57221 */ /* 0x000fc20000000000 */
[----:B------:R-:W-:Y:S01]  /*2770*/  FADD R212, RZ, R38 ;  /* 0x00000026ffd47221 */ /* 0x000fe20000000000 */
[----:B------:R-:W-:-:S01]  /*2780*/  FADD R211, RZ, R39 ;  /* 0x00000027ffd37221 */ /* 0x000fc20000000000 */
[----:B------:R-:W-:Y:S01]  /*2790*/  FADD R210, RZ, R40 ;  /* 0x00000028ffd27221 */ /* 0x000fe20000000000 */
[----:B------:R0:W-:Y:S01]  /*27a0*/  STL [R1+0x4], R227 ;  /* 0x000004e301007387 */ /* 0x0001e20000100800 */
        /* <DEDUP_REMOVED lines=93> */
[----:B------:R-:W-:Y:S01]  /*2d80*/  UMOV UR4, URZ ;  /* 0x0000003f00047c82 */ /* 0x000fe20008000000 */
[----:B0-----:R-:W-:-:S05]  /*2d90*/  FADD R227, RZ, R130 ;  /* 0x00000082ffe37221 */ /* 0x001fca0000000000 */
[----:B------:R0:W-:Y:S02]  /*2da0*/  STL [R1+0x20], R227 ;  /* 0x000020e301007387 */ /* 0x0001e40000100800 */
        /* <DEDUP_REMOVED lines=42> */
.L_x_20:
[----:B------:R-:W-:-:S04]  /*3050*/  UIADD3 UR20, UR15, 0x1, URZ ;  /* 0x000000010f147890 */ /* 0x000fc8000fffe03f */
[----:B------:R-:W-:-:S04]  /*3060*/  UISETP.NE.AND UP0, UPT, UR20, 0x2, UPT ;  /* 0x000000021400788c */ /* 0x000fc8000bf05270 */
[----:B------:R-:W-:Y:S02]  /*3070*/  USEL UR6, URZ, 0x1, UP0 ;  /* 0x000000013f067887 */ /* 0x000fe40008000000 */
[----:B------:R-:W-:Y:S02]  /*3080*/  USEL UR20, UR20, URZ, UP0 ;  /* 0x0000003f14147287 */ /* 0x000fe40008000000 */
[----:B------:R-:W-:-:S06]  /*3090*/  ULOP3.LUT UR6, UR19, UR6, URZ, 0x3c, !UPT ;  /* 0x0000000613067292 */ /* 0x000fcc000f8e3c3f */
[----:B0-----:R-:W-:Y:S01]  /*30a0*/  IMAD.U32 R227, RZ, RZ, UR6 ;  /* 0x00000006ffe37e24 */ /* 0x001fe2000f8e00ff */
[----:B------:R-:W-:-:S06]  /*30b0*/  UMOV UR6, 0x1 ;  /* 0x0000000100067882 */ /* 0x000fcc0000000000 */
.L_x_15:
[----:B------:R-:W-:-:S06]  /*30c0*/  UISETP.GE.AND UP0, UPT, UR16, 0x1, UPT ;  /* 0x000000011000788c */ /* 0x000fcc000bf06270 */
[----:B------:R-:W-:-:S13]  /*30d0*/  PLOP3.LUT P0, PT, PT, PT, UP0, 0x80, 0x0 ;  /* 0x000000000000781c */ /* 0x000fda0003f0f008 */
[----:B------:R-:W-:Y:S05]  /*30e0*/  @!P0 BRA `(.L_x_21) ;  /* 0x0000001000708947 */ /* 0x000fea0003800000 */
[----:B------:R-:W-:Y:S01]  /*30f0*/  IMAD.U32 R228, RZ, RZ, UR16 ;  /* 0x00000010ffe47e24 */ /* 0x000fe2000f8e00ff */
[----:B------:R-:W-:Y:S01]  /*3100*/  UMOV UR21, UR15 ;  /* 0x0000000f00157c82 */ /* 0x000fe20008000000 */
[----:B------:R-:W-:-:S05]  /*3110*/  ULDC UR26, c[0x0][0x50c] ;  /* 0x00014300001a7ab9 */ /* 0x000fca0000000800 */
.L_x_29:
[----:B------:R-:W-:-:S06]  /*3120*/  UISETP.NE.AND UP0, UPT, UR35, 0x3, UPT ;  /* 0x000000032300788c */ /* 0x000fcc000bf05270 */
[----:B------:R-:W-:-:S13]  /*3130*/  PLOP3.LUT P1, PT, PT, PT, UP0, 0x80, 0x0 ;  /* 0x000000000000781c */ /* 0x000fda0003f2f008 */
[----:B01----:R-:W-:Y:S05]  /*3140*/  @!P1 BRA `(.L_x_22) ;  /* 0x0000000000049947 */ /* 0x003fea0003800000 */
[----:B------:R-:W-:Y:S01]  /*3150*/  BPT.TRAP 0x1 ;  /* 0x000000040000795c */ /* 0x000fe20000300000 */
.L_x_22:
[----:B------:R-:W-:Y:S01]  /*3160*/  ULEA UR8, UR20, UR12, 0x3 ;  /* 0x0000000c14087291 */ /* 0x000fe2000f8e183f */
[----:B------:R-:W-:-:S08]  /*3170*/  SHF.L.U32 R229, R227, 0x1f, RZ ;  /* 0x0000001fe3e57819 */ /* 0x000fd000000006ff */
[----:B------:R0:W1:Y:S01]  /*3180*/  SYNCS.PHASECHK.TRANS64.TRYWAIT P0, [UR8], R229 ;  /* 0x000000e5ff0075a7 */ /* 0x0000620008000148 */
[----:B------:R-:W-:Y:S05]  /*3190*/  @!P1 BRA `(.L_x_23) ;  /* 0x0000000000049947 */ /* 0x000fea0003800000 */
[----:B------:R-:W-:Y:S01]  /*31a0*/  BPT.TRAP 0x1 ;  /* 0x000000040000795c */ /* 0x000fe20000300000 */
.L_x_23:
[----:B-1----:R-:W-:Y:S05]  /*31b0*/  @P0 BRA `(.L_x_24) ;  /* 0x0000000000080947 */ /* 0x002fea0003800000 */
[----:B------:R-:W1:Y:S02]  /*31c0*/  SYNCS.PHASECHK.TRANS64.TRYWAIT P0, [UR8], R229 ;  /* 0x000000e5ff0075a7 */ /* 0x000e640008000148 */
[----:B-1----:R-:W-:Y:S05]  /*31d0*/  @!P0 BRA `(.L_x_25) ;  /* 0x000000cc00188947 */ /* 0x002fea0003800000 */
.L_x_24:
[----:B------:R-:W-:Y:S01]  /*31e0*/  UIADD3 UR8, UR12, 0x100, URZ ;  /* 0x000001000c087890 */ /* 0x000fe2000fffe03f */
[----:B------:R-:W-:Y:S01]  /*31f0*/  WARPGROUP.ARRIVE ;  /* 0x00000000000079c5 */ /* 0x000fe20000000000 */
[----:B------:R-:W-:Y:S02]  /*3200*/  UIADD3 UR9, UR12, 0x1100, URZ ;  /* 0x000011000c097890 */ /* 0x000fe4000fffe03f */
[----:B------:R-:W-:Y:S02]  /*3210*/  USHF.R.U32.HI UR8, URZ, 0x4, UR8 ;  /* 0x000000043f087899 */ /* 0x000fe40008011608 */
[----:B------:R-:W-:Y:S02]  /*3220*/  USHF.R.U32.HI UR9, URZ, 0x4, UR9 ;  /* 0x000000043f097899 */ /* 0x000fe40008011609 */
[----:B------:R-:W-:Y:S02]  /*3230*/  UISETP.NE.AND UP0, UPT, UR5, URZ, UPT ;  /* 0x0000003f0500728c */ /* 0x000fe4000bf05270 */
[----:B------:R-:W-:-:S02]  /*3240*/  ULOP3.LUT UR8, UR8, 0x3fff, URZ, 0xc0, !UPT ;  /* 0x00003fff08087892 */ /* 0x000fc4000f8ec03f */
[----:B------:R-:W-:Y:S02]  /*3250*/  ULOP3.LUT UR9, UR9, 0x3fff, URZ, 0xc0, !UPT ;  /* 0x00003fff09097892 */ /* 0x000fe4000f8ec03f */
[----:B------:R-:W-:Y:S02]  /*3260*/  USEL UR6, UR6, URZ, !UP0 ;  /* 0x0000003f06067287 */ /* 0x000fe4000c000000 */
[----:B------:R-:W-:Y:S02]  /*3270*/  ULOP3.LUT UR8, UR8, 0x10000, URZ, 0xfc, !UPT ;  /* 0x0001000008087892 */ /* 0x000fe4000f8efc3f */
[----:B------:R-:W-:Y:S02]  /*3280*/  ULOP3.LUT UR9, UR9, 0x10000, URZ, 0xfc, !UPT ;  /* 0x0001000009097892 */ /* 0x000fe4000f8efc3f */
[----:B------:R-:W-:Y:S02]  /*3290*/  UISETP.NE.U32.AND UP0, UPT, UR6, URZ, UPT ;  /* 0x0000003f0600728c */ /* 0x000fe4000bf05070 */
[----:B------:R-:W-:-:S02]  /*32a0*/  ULEA UR8, UR20, UR8, 0x7 ;  /* 0x0000000814087291 */ /* 0x000fc4000f8e383f */
[----:B------:R-:W-:Y:S01]  /*32b0*/  ULEA UR10, UR20, UR9, 0x9 ;  /* 0x00000009140a7291 */ /* 0x000fe2000f8e483f */
[----:B------:R-:W-:Y:S02]  /*32c0*/  UMOV UR11, 0xc0000010 ;  /* 0xc0000010000b7882 */ /* 0x000fe40000000000 */
[----:B------:R-:W-:Y:S01]  /*32d0*/  UMOV UR9, 0xc0000010 ;  /* 0xc000001000097882 */ /* 0x000fe20000000000 */
[----:B------:R-:W-:-:S05]  /*32e0*/  UIADD3 UR4, UR4, 0x1, URZ ;  /* 0x0000000104047890 */ /* 0x000fca000fffe03f */
[----:B------:R-:W-:Y:S01]  /*32f0*/  QGMMA.64x256x32.F32.E5M2.E5M2 R24, gdesc[UR8], R24, UP0, gsb0 ;  /* 0x03e00000081879f3 */ /* 0x000fe2000b803818 */
[----:B------:R-:W-:-:S04]  /*3300*/  UISETP.NE.AND UP0, UPT, UR4, UR26, UPT ;  /* 0x0000001a0400728c */ /* 0x000fc8000bf05270 */
[----:B------:R-:W-:-:S06]  /*3310*/  USEL UR5, URZ, 0x1, UP0 ;  /* 0x000000013f057887 */ /* 0x000fcc0008000000 */
[----:B------:R-:W-:Y:S01]  /*3320*/  ISETP.NE.AND P0, PT, RZ, UR5, PT ;  /* 0x00000005ff007c0c */ /* 0x000fe2000bf05270 */
[----:B------:R-:W-:-:S12]  /*3330*/  WARPGROUP.DEPBAR.LE gsb0, 0x1 ;  /* 0x00008000000079c5 */ /* 0x000fd80000010100 */
[----:B------:R-:W-:Y:S05]  /*3340*/  @!P0 BRA `(.L_x_26) ;  /* 0x0000000c00808947 */ /* 0x000fea0003800000 */
[----:B------:R-:W-:Y:S02]  /*3350*/  WARPGROUP.DEPBAR.LE gsb0, 0x0 ;  /* 0x00008000000079c5 */ /* 0x000fe40000010000 */
[----:B------:R-:W-:-:S01]  /*3360*/  FADD R226, R24, R226 ;  /* 0x000000e218e27221 */ /* 0x000fc20000000000 */
[----:B------:R-:W-:Y:S01]  /*3370*/  FADD R225, R25, R225 ;  /* 0x000000e119e17221 */ /* 0x000fe20000000000 */
[----:B------:R1:W-:Y:S01]  /*3380*/  STL [R1+0x9c], R227 ;  /* 0x00009ce301007387 */ /* 0x0003e20000100800 */
[----:B------:R-:W-:-:S01]  /*3390*/  FADD R224, R26, R224 ;  /* 0x000000e01ae07221 */ /* 0x000fc20000000000 */
[----:B------:R-:W-:Y:S01]  /*33a0*/  FADD R223, R27, R223 ;  /* 0x000000df1bdf7221 */ /* 0x000fe20000000000 */
[----:B------:R-:W-:-:S01]  /*33b0*/  FADD R222, R28, R222 ;  /* 0x000000de1cde7221 */ /* 0x000fc20000000000 */
[----:B------:R-:W-:Y:S01]  /*33c0*/  FADD R221, R29, R221 ;  /* 0x000000dd1ddd7221 */ /* 0x000fe20000000000 */
[----:B-1----:R-:W3:Y:S04]  /*33d0*/  LDL.LU R227, [R1+0x30] ;  /* 0x0000300001e37983 */ /* 0x002ee80000300800 */
[----:B------:R1:W-:Y:S01]  /*33e0*/  STL [R1+0xa0], R226 ;  /* 0x0000a0e201007387 */ /* 0x0003e20000100800 */
[----:B------:R-:W-:-:S01]  /*33f0*/  FADD R220, R30, R220 ;  /* 0x000000dc1edc7221 */ /* 0x000fc20000000000 */
[----:B------:R-:W-:-:S02]  /*3400*/  FADD R219, R31, R219 ;  /* 0x000000db1fdb7221 */ /* 0x000fc40000000000 */
[----:B-1----:R-:W4:Y:S04]  /*3410*/  LDL.LU R226, [R1+0x2c] ;  /* 0x00002c0001e27983 */ /* 0x002f280000300800 */
[----:B------:R1:W-:Y:S01]  /*3420*/  STL [R1+0xa4], R225 ;  /* 0x0000a4e101007387 */ /* 0x0003e20000100800 */
[----:B------:R-:W-:-:S03]  /*3430*/  FADD R218, R32, R218 ;  /* 0x000000da20da7221 */ /* 0x000fc60000000000 */
[----:B-1----:R-:W2:Y:S04]  /*3440*/  LDL.LU R225, [R1+0x28] ;  /* 0x0000280001e17983 */ /* 0x002ea80000300800 */
        /* <DEDUP_REMOVED lines=9> */
[----:B------:R1:W-:Y:S04]  /*34e0*/  STL [R1+0xb4], R221 ;  /* 0x0000b4dd01007387 */ /* 0x0003e80000100800 */
        /* <DEDUP_REMOVED lines=12> */
[----:B-1----:R-:W2:Y:S01]  /*35b0*/  LDL.LU R215, [R1] ;  /* 0x0000000001d77983 */ /* 0x002ea20000300800 */
[----:B------:R-:W-:-:S01]  /*35c0*/  FADD R214, R36, R214 ;  /* 0x000000d624d67221 */ /* 0x000fc20000000000 */
[----:B------:R-:W-:Y:S01]  /*35d0*/  FADD R213, R37, R213 ;  /* 0x000000d525d57221 */ /* 0x000fe20000000000 */
[----:B------:R-:W-:-:S01]  /*35e0*/  FADD R212, R38, R212 ;  /* 0x000000d426d47221 */ /* 0x000fc20000000000 */
[----:B------:R-:W-:Y:S01]  /*35f0*/  FADD R211, R39, R211 ;  /* 0x000000d327d37221 */ /* 0x000fe20000000000 */
[----:B------:R-:W-:-:S01]  /*3600*/  FADD R210, R40, R210 ;  /* 0x000000d228d27221 */ /* 0x000fc20000000000 */
[----:B------:R-:W-:Y:S01]  /*3610*/  STL [R1+0xd0], R214 ;  /* 0x0000d0d601007387 */ /* 0x000fe20000100800 */
        /* <DEDUP_REMOVED lines=11> */
[----:B------:R1:W-:Y:S01]  /*36d0*/  STL [R1+0xdc], R211 ;  /* 0x0000dcd301007387 */ /* 0x0003e20000100800 */
[----:B------:R-:W-:-:S01]  /*36e0*/  FADD R200, R50, R200 ;  /* 0x000000c832c87221 */ /* 0x000fc20000000000 */
[----:B------:R-:W-:Y:S01]  /*36f0*/  FADD R199, R51, R199 ;  /* 0x000000c733c77221 */ /* 0x000fe20000000000 */
        /* <DEDUP_REMOVED lines=69> */
[----:B-----5:R-:W-:Y:S01]  /*3b50*/  FADD R0, R121, R0 ;  /* 0x0000000079007221 */ /* 0x020fe20000000000 */
[----:B---3--:R-:W-:-:S01]  /*3b60*/  FADD R227, R134, R227 ;  /* 0x000000e386e37221 */ /* 0x008fc20000000000 */
[----:B----4-:R-:W-:Y:S01]  /*3b70*/  FADD R226, R133, R226 ;  /* 0x000000e285e27221 */ /* 0x010fe20000000000 */
[----:B--2---:R-:W-:-:S01]  /*3b80*/  FADD R225, R132, R225 ;  /* 0x000000e184e17221 */ /* 0x004fc20000000000 */
        /* <DEDUP_REMOVED lines=9> */
[----:B------:R-:W-:-:S05]  /*3c20*/  FADD R215, R122, R215 ;  /* 0x000000d77ad77221 */ /* 0x000fca0000000000 */
[----:B------:R2:W-:Y:S04]  /*3c30*/  STL [R1], R215 ;  /* 0x000000d701007387 */ /* 0x0005e80000100800 */
[----:B------:R3:W-:Y:S04]  /*3c40*/  STL [R1+0x4], R216 ;  /* 0x000004d801007387 */ /* 0x0007e80000100800 */
        /* <DEDUP_REMOVED lines=8> */
[----:B-1----:R-:W4:Y:S04]  /*3cd0*/  LDL.LU R211, [R1+0x34] ;  /* 0x0000340001d37983 */ /* 0x002f280000300800 */
[----:B------:R1:W-:Y:S04]  /*3ce0*/  STL [R1+0x28], R225 ;  /* 0x000028e101007387 */ /* 0x0003e80000100800 */
[----:B------:R-:W4:Y:S04]  /*3cf0*/  LDL.LU R212, [R1+0x38] ;  /* 0x0000380001d47983 */ /* 0x000f280000300800 */
[----:B------:R1:W-:Y:S04]  /*3d00*/  STL [R1+0x2c], R226 ;  /* 0x00002ce201007387 */ /* 0x0003e80000100800 */
[----:B------:R-:W4:Y:S04]  /*3d10*/  LDL.LU R213, [R1+0x3c] ;  /* 0x00003c0001d57983 */ /* 0x000f280000300800 */
[----:B------:R1:W-:Y:S04]  /*3d20*/  STL [R1+0x30], R227 ;  /* 0x000030e301007387 */ /* 0x0003e80000100800 */
[----:B------:R-:W4:Y:S04]  /*3d30*/  LDL.LU R214, [R1+0x40] ;  /* 0x0000400001d67983 */ /* 0x000f280000300800 */
[----:B--2---:R-:W2:Y:S04]  /*3d40*/  LDL.LU R215, [R1+0x44] ;  /* 0x0000440001d77983 */ /* 0x004ea80000300800 */
[----:B---3--:R-:W3:Y:S04]  /*3d50*/  LDL.LU R216, [R1+0x48] ;  /* 0x0000480001d87983 */ /* 0x008ee80000300800 */
[----:B----4-:R-:W4:Y:S04]  /*3d60*/  LDL.LU R217, [R1+0x4c] ;  /* 0x00004c0001d97983 */ /* 0x010f280000300800 */
[----:B0-----:R-:W4:Y:S04]  /*3d70*/  LDL.LU R218, [R1+0x50] ;  /* 0x0000500001da7983 */ /* 0x001f280000300800 */
[----:B------:R-:W4:Y:S04]  /*3d80*/  LDL.LU R219, [R1+0x54] ;  /* 0x0000540001db7983 */ /* 0x000f280000300800 */
[----:B------:R-:W4:Y:S04]  /*3d90*/  LDL.LU R220, [R1+0x58] ;  /* 0x0000580001dc7983 */ /* 0x000f280000300800 */
[----:B------:R-:W4:Y:S04]  /*3da0*/  LDL.LU R221, [R1+0x5c] ;  /* 0x00005c0001dd7983 */ /* 0x000f280000300800 */
[----:B------:R-:W4:Y:S04]  /*3db0*/  LDL.LU R222, [R1+0x60] ;  /* 0x0000600001de7983 */ /* 0x000f280000300800 */
[----:B------:R-:W4:Y:S04]  /*3dc0*/  LDL.LU R223, [R1+0x64] ;  /* 0x0000640001df7983 */ /* 0x000f280000300800 */
[----:B------:R-:W4:Y:S04]  /*3dd0*/  LDL.LU R224, [R1+0x68] ;  /* 0x0000680001e07983 */ /* 0x000f280000300800 */
[----:B-1----:R-:W4:Y:S04]  /*3de0*/  LDL.LU R225, [R1+0x6c] ;  /* 0x00006c0001e17983 */ /* 0x002f280000300800 */
[----:B------:R-:W4:Y:S04]  /*3df0*/  LDL.LU R226, [R1+0x70] ;  /* 0x0000700001e27983 */ /* 0x000f280000300800 */
[----:B------:R-:W4:Y:S01]  /*3e00*/  LDL.LU R227, [R1+0x74] ;  /* 0x0000740001e37983 */ /* 0x000f220000300800 */
[----:B------:R-:W-:-:S05]  /*3e10*/  FADD R211, R135, R211 ;  /* 0x000000d387d37221 */ /* 0x000fca0000000000 */
[----:B------:R0:W-:Y:S01]  /*3e20*/  STL [R1+0x34], R211 ;  /* 0x000034d301007387 */ /* 0x0001e20000100800 */
[----:B------:R-:W-:-:S03]  /*3e30*/  FADD R212, R136, R212 ;  /* 0x000000d488d47221 */ /* 0x000fc60000000000 */
[----:B0-----:R1:W5:Y:S01]  /*3e40*/  LDL.LU R211, [R1+0xdc] ;  /* 0x0000dc0001d37983 */ /* 0x0013620000300800 */
[----:B------:R-:W-:-:S03]  /*3e50*/  FADD R213, R137, R213 ;  /* 0x000000d589d57221 */ /* 0x000fc60000000000 */
[----:B------:R0:W-:Y:S01]  /*3e60*/  STL [R1+0x38], R212 ;  /* 0x000038d401007387 */ /* 0x0001e20000100800 */
[----:B------:R-:W-:-:S01]  /*3e70*/  FADD R214, R138, R214 ;  /* 0x000000d68ad67221 */ /* 0x000fc20000000000 */
[----:B--2---:R-:W-:Y:S02]  /*3e80*/  FADD R215, R139, R215 ;  /* 0x000000d78bd77221 */ /* 0x004fe40000000000 */
[----:B0-----:R1:W5:Y:S01]  /*3e90*/  LDL.LU R212, [R1+0xd8] ;  /* 0x0000d80001d47983 */ /* 0x0013620000300800 */
[----:B---3--:R-:W-:-:S03]  /*3ea0*/  FADD R216, R140, R216 ;  /* 0x000000d88cd87221 */ /* 0x008fc60000000000 */
[----:B------:R0:W-:Y:S01]  /*3eb0*/  STL [R1+0x3c], R213 ;  /* 0x00003cd501007387 */ /* 0x0001e20000100800 */
[----:B----4-:R-:W-:-:S03]  /*3ec0*/  FADD R217, R141, R217 ;  /* 0x000000d98dd97221 */ /* 0x010fc60000000000 */
[----:B0-----:R1:W5:Y:S01]  /*3ed0*/  LDL.LU R213, [R1+0xd4] ;  /* 0x0000d40001d57983 */ /* 0x0013620000300800 */
[----:B------:R-:W-:-:S03]  /*3ee0*/  FADD R218, R142, R218 ;  /* 0x000000da8eda7221 */ /* 0x000fc60000000000 */
[----:B------:R0:W-:Y:S01]  /*3ef0*/  STL [R1+0x40], R214 ;  /* 0x000040d601007387 */ /* 0x0001e20000100800 */
[----:B------:R-:W-:-:S01]  /*3f00*/  FADD R219, R143, R219 ;  /* 0x000000db8fdb7221 */ /* 0x000fc20000000000 */
[----:B------:R-:W-:Y:S02]  /*3f10*/  FADD R220, R144, R220 ;  /* 0x000000dc90dc7221 */ /* 0x000fe40000000000 */
[----:B0-----:R1:W5:Y:S04]  /*3f20*/  LDL.LU R214, [R1+0xd0] ;  /* 0x0000d00001d67983 */ /* 0x0013680000300800 */
[----:B------:R0:W-:Y:S01]  /*3f30*/  STL [R1+0x44], R215 ;  /* 0x000044d701007387 */ /* 0x0001e20000100800 */
[----:B------:R-:W-:-:S01]  /*3f40*/  FADD R221, R145, R221 ;  /* 0x000000dd91dd7221 */ /* 0x000fc20000000000 */
[----:B------:R-:W-:-:S02]  /*3f50*/  FADD R222, R146, R222 ;  /* 0x000000de92de7221 */ /* 0x000fc40000000000 */
[----:B0-----:R1:W5:Y:S04]  /*3f60*/  LDL.LU R215, [R1+0xcc] ;  /* 0x0000cc0001d77983 */ /* 0x0013680000300800 */
[----:B------:R0:W-:Y:S01]  /*3f70*/  STL [R1+0x48], R216 ;  /* 0x000048d801007387 */ /* 0x0001e20000100800 */
[----:B------:R-:W-:-:S03]  /*3f80*/  FADD R223, R147, R223 ;  /* 0x000000df93df7221 */ /* 0x000fc60000000000 */
        /* <DEDUP_REMOVED lines=13> */
[----:B------:R0:W-:Y:S04]  /*4060*/  STL [R1+0x5c], R221 ;  /* 0x00005cdd01007387 */ /* 0x0001e80000100800 */
        /* <DEDUP_REMOVED lines=12> */
[----:B0-----:R1:W5:Y:S01]  /*4130*/  LDL.LU R227, [R1+0x9c] ;  /* 0x00009c0001e37983 */ /* 0x0013620000300800 */
[----:B------:R-:W-:-:S05]  /*4140*/  UMOV UR4, URZ ;  /* 0x0000003f00047c82 */ /* 0x000fca0008000000 */
.L_x_26:
[----:B------:R-:W-:Y:S05]  /*4150*/  @!P1 BRA `(.L_x_27) ;  /* 0x0000000000049947 */ /* 0x000fea0003800000 */
[----:B------:R-:W-:Y:S01]  /*4160*/  BPT.TRAP 0x1 ;  /* 0x000000040000795c */ /* 0x000fe20000300000 */
.L_x_27:
[----:B------:R-:W-:Y:S02]  /*4170*/  UISETP.GT.U32.AND UP0, UPT, UR13, 0x1, UPT ;  /* 0x000000010d00788c */ /* 0x000fe4000bf04070 */
[----:B------:R-:W-:-:S04]  /*4180*/  ULEA UR6, UR21, UR12, 0x3 ;  /* 0x0000000c15067291 */ /* 0x000fc8000f8e183f */
[----:B------:R-:W-:Y:S01]  /*4190*/  UIADD3 UR6, UR6, 0x10, URZ ;  /* 0x0000001006067890 */ /* 0x000fe2000fffe03f */
[----:B------:R-:W-:-:S03]  /*41a0*/  PLOP3.LUT P0, PT, PT, PT, UP0, 0x80, 0x0 ;  /* 0x000000000000781c */ /* 0x000fc60003f0f008 */
[----:B------:R-:W-:-:S09]  /*41b0*/  UPRMT UR6, URZ, 0x654, UR6 ;  /* 0x000006543f067896 */ /* 0x000fd20008000006 */
[----:B------:R-:W-:Y:S01]  /*41c0*/  SYNCS.ARRIVE.TRANS64.RED.A1T0 RZ, [UR6], RZ ;  /* 0x000000ffffff79a7 */ /* 0x000fe20008100406 */
[----:B------:R-:W-:Y:S05]  /*41d0*/  @P0 BRA `(.L_x_28) ;  /* 0x0000000000040947 */ /* 0x000fea0003800000 */
[----:B------:R-:W-:Y:S01]  /*41e0*/  BPT.TRAP 0x1 ;  /* 0x000000040000795c */ /* 0x000fe20000300000 */
.L_x_28:
[----:B------:R-:W-:Y:S01]  /*41f0*/  UIADD3 UR20, UR20, 0x1, URZ ;  /* 0x0000000114147890 */ /* 0x000fe2000fffe03f */
[C---:B------:R-:W-:Y:S01]  /*4200*/  ISETP.GT.AND P0, PT, R228.reuse, 0x1, PT ;  /* 0x00000001e400780c */ /* 0x040fe20003f04270 */
[----:B------:R-:W-:Y:S01]  /*4210*/  UIADD3 UR21, UR21, 0x1, URZ ;  /* 0x0000000115157890 */ /* 0x000fe2000fffe03f */
[----:B------:R-:W-:Y:S01]  /*4220*/  VIADD R228, R228, 0xffffffff ;  /* 0xffffffffe4e47836 */ /* 0x000fe20000000000 */
[----:B------:R-:W-:Y:S02]  /*4230*/  UISETP.NE.AND UP0, UPT, UR20, 0x2, UPT ;  /* 0x000000021400788c */ /* 0x000fe4000bf05270 */
[----:B------:R-:W-:Y:S02]  /*4240*/  UISETP.NE.AND UP1, UPT, UR21, 0x2, UPT ;  /* 0x000000021500788c */ /* 0x000fe4000bf25270 */
[----:B------:R-:W-:Y:S02]  /*4250*/  USEL UR6, URZ, 0x1, UP0 ;  /* 0x000000013f067887 */ /* 0x000fe40008000000 */
[----:B------:R-:W-:-:S02]  /*4260*/  USEL UR20, UR20, URZ, UP0 ;  /* 0x0000003f14147287 */ /* 0x000fc40008000000 */
[----:B------:R-:W-:Y:S02]  /*4270*/  USEL UR21, UR21, URZ, UP1 ;  /* 0x0000003f15157287 */ /* 0x000fe40008800000 */
[----:B-----5:R-:W-:Y:S01]  /*4280*/  LOP3.LUT R227, R227, UR6, RZ, 0x3c, !PT ;  /* 0x00000006e3e37c12 */ /* 0x020fe2000f8e3cff */
[----:B------:R-:W-:Y:S01]  /*4290*/  UMOV UR6, 0x1 ;  /* 0x0000000100067882 */ /* 0x000fe20000000000 */
[----:B------:R-:W-:Y:S08]  /*42a0*/  @P0 BRA `(.L_x_29) ;  /* 0xffffffec009c0947 */ /* 0x000ff0000383ffff */
.L_x_21:
[----:B------:R-:W-:-:S04]  /*42b0*/  UISETP.NE.AND UP0, UPT, UR4, URZ, UPT ;  /* 0x0000003f0400728c */ /* 0x000fc8000bf05270 */
[----:B------:R-:W-:-:S06]  /*42c0*/  USEL UR4, URZ, 0x1, !UP0 ;  /* 0x000000013f047887 */ /* 0x000fcc000c000000 */
[----:B------:R-:W-:-:S13]  /*42d0*/  ISETP.NE.AND P0, PT, RZ, UR4, PT ;  /* 0x00000004ff007c0c */ /* 0x000fda000bf05270 */
[----:B------:R-:W-:Y:S05]  /*42e0*/  @!P0 BRA `(.L_x_30) ;  /* 0x0000000c00dc8947 */ /* 0x000fea0003800000 */
[----:B------:R-:W3:Y:S04]  /*42f0*/  LDL.LU R227, [R1+0x74] ;  /* 0x0000740001e37983 */ /* 0x000ee80000300800 */
[----:B---3--:R3:W-:Y:S04]  /*4300*/  STL [R1+0x9c], R227 ;  /* 0x00009ce301007387 */ /* 0x0087e80000100800 */
[----:B---3--:R-:W3:Y:S04]  /*4310*/  LDL.LU R227, [R1+0x70] ;  /* 0x0000700001e37983 */ /* 0x008ee80000300800 */
        /* <DEDUP_REMOVED lines=55> */
[----:B---3--:R-:W3:Y:S01]  /*4690*/  LDL.LU R227, [R1] ;  /* 0x0000000001e37983 */ /* 0x008ee20000300800 */
[----:B------:R-:W-:-:S02]  /*46a0*/  WARPGROUP.DEPBAR.LE gsb0, 0x0 ;  /* 0x00008000000079c5 */ /* 0x000fc40000010000 */
[----:B------:R-:W-:Y:S01]  /*46b0*/  FADD R226, R24, R226 ;  /* 0x000000e218e27221 */ /* 0x000fe20000000000 */
        /* <DEDUP_REMOVED lines=97> */
[----:B---3--:R-:W-:-:S05]  /*4cd0*/  FADD R227, R122, R227 ;  /* 0x000000e37ae37221 */ /* 0x008fca0000000000 */
[----:B------:R3:W-:Y:S04]  /*4ce0*/  STL [R1], R227 ;  /* 0x000000e301007387 */ /* 0x0007e80000100800 */
[----:B---3--:R-:W3:Y:S02]  /*4cf0*/  LDL.LU R227, [R1+0x10c] ;  /* 0x00010c0001e37983 */ /* 0x008ee40000300800 */
[----:B---3--:R-:W-:-:S05]  /*4d00*/  FADD R227, R123, R227 ;  /* 0x000000e37be37221 */ /* 0x008fca0000000000 */
[----:B------:R3:W-:Y:S04]  /*4d10*/  STL [R1+0x4], R227 ;  /* 0x000004e301007387 */ /* 0x0007e80000100800 */
        /* <DEDUP_REMOVED lines=83> */
[----:B------:R3:W-:Y:S02]  /*5250*/  STL [R1+0x74], R227 ;  /* 0x000074e301007387 */ /* 0x0007e40000100800 */
.L_x_30:
[----:B------:R-:W-:Y:S01]  /*5260*/  ULDC UR6, c[0x0][0x28c] ;  /* 0x0000a30000067ab9 */ /* 0x000fe20000000800 */
[----:B---3--:R-:W-:Y:S01]  /*5270*/  IMAD.U32 R227, RZ, RZ, UR38 ;  /* 0x00000026ffe37e24 */ /* 0x008fe2000f8e00ff */
[----:B------:R-:W-:-:S03]  /*5280*/  UISETP.GE.AND UP0, UPT, UR6, 0x1, UPT ;  /* 0x000000010600788c */ /* 0x000fc6000bf06270 */
[----:B------:R3:W-:Y:S01]  /*5290*/  SYNCS.ARRIVE.TRANS64.A1T0 RZ, [R227+UR36], RZ ;  /* 0x000000ffe3ff79a7 */ /* 0x0007e20008100024 */
[----:B------:R-:W-:Y:S02]  /*52a0*/  WARPGROUP.DEPBAR.LE gsb0, 0x0 ;  /* 0x00008000000079c5 */ /* 0x000fe40000010000 */
[----:B------:R-:W-:-:S13]  /*52b0*/  PLOP3.LUT P0, PT, PT, PT, UP0, 0x80, 0x0 ;  /* 0x000000000000781c */ /* 0x000fda0003f0f008 */
[----:B---3--:R-:W-:Y:S05]  /*52c0*/  @!P0 BRA `(.L_x_31) ;  /* 0x0000000000388947 */ /* 0x008fea0003800000 */
[----:B------:R-:W-:-:S06]  /*52d0*/  UISETP.NE.AND UP0, UPT, UR35, 0x3, UPT ;  /* 0x000000032300788c */ /* 0x000fcc000bf05270 */
[----:B------:R-:W-:-:S13]  /*52e0*/  PLOP3.LUT P0, PT, PT, PT, UP0, 0x80, 0x0 ;  /* 0x000000000000781c */ /* 0x000fda0003f0f008 */
[----:B------:R-:W-:Y:S05]  /*52f0*/  @!P0 BRA `(.L_x_32) ;  /* 0x0000000000048947 */ /* 0x000fea0003800000 */
[----:B------:R-:W-:Y:S01]  /*5300*/  BPT.TRAP 0x1 ;  /* 0x000000040000795c */ /* 0x000fe20000300000 */
.L_x_32:
[----:B------:R-:W-:Y:S02]  /*5310*/  UIADD3 UR4, UR16, UR15, URZ ;  /* 0x0000000f10047290 */ /* 0x000fe4000fffe03f */
[----:B------:R-:W-:Y:S02]  /*5320*/  UISETP.GT.U32.AND UP0, UPT, UR13, 0x1, UPT ;  /* 0x000000010d00788c */ /* 0x000fe4000bf04070 */
[----:B------:R-:W-:-:S04]  /*5330*/  USHF.L.U32 UR4, UR4, 0x3, URZ ;  /* 0x0000000304047899 */ /* 0x000fc8000800063f */
[----:B------:R-:W-:Y:S01]  /*5340*/  ULOP3.LUT UR4, UR4, 0x8, URZ, 0xc0, !UPT ;  /* 0x0000000804047892 */ /* 0x000fe2000f8ec03f */
[----:B------:R-:W-:-:S03]  /*5350*/  PLOP3.LUT P0, PT, PT, PT, UP0, 0x80, 0x0 ;  /* 0x000000000000781c */ /* 0x000fc60003f0f008 */
[----:B------:R-:W-:-:S04]  /*5360*/  UIADD3 UR4, UR12, 0x10, UR4 ;  /* 0x000000100c047890 */ /* 0x000fc8000fffe004 */
[----:B------:R-:W-:-:S09]  /*5370*/  UPRMT UR4, URZ, 0x654, UR4 ;  /* 0x000006543f047896 */ /* 0x000fd20008000004 */
[----:B------:R-:W-:Y:S01]  /*5380*/  SYNCS.ARRIVE.TRANS64.RED.A1T0 RZ, [UR4], RZ ;  /* 0x000000ffffff79a7 */ /* 0x000fe20008100404 */
[----:B------:R-:W-:Y:S05]  /*5390*/  @P0 BRA `(.L_x_31) ;  /* 0x0000000000040947 */ /* 0x000fea0003800000 */
[----:B------:R-:W-:Y:S01]  /*53a0*/  BPT.TRAP 0x1 ;  /* 0x000000040000795c */ /* 0x000fe20000300000 */
.L_x_31:
[----:B------:R-:W3:Y:S01]  /*53b0*/  S2R R25, SR_TID.X ;  /* 0x0000000000197919 */ /* 0x000ee20000002100 */
[----:B------:R-:W-:Y:S01]  /*53c0*/  IMAD.U32 R24, RZ, RZ, UR37 ;  /* 0x00000025ff187e24 */ /* 0x000fe2000f8e00ff */
[----:B------:R-:W-:Y:S01]  /*53d0*/  ULEA UR8, UR14, UR15, 0x1 ;  /* 0x0000000f0e087291 */ /* 0x000fe2000f8e083f */
[----:B------:R-:W4:Y:S01]  /*53e0*/  LDC R35, c[0x0][0x288] ;  /* 0x0000a200ff237b82 */ /* 0x000f220000000800 */
[----:B------:R-:W-:Y:S02]  /*53f0*/  UIADD3 UR4, UR6, 0x3e, URZ ;  /* 0x0000003e06047890 */ /* 0x000fe4000fffe03f */
[----:B------:R-:W-:Y:S01]  /*5400*/  SHF.L.U32 R24, R24, 0x1f, RZ ;  /* 0x0000001f18187819 */ /* 0x000fe200000006ff */
[----:B------:R-:W-:Y:S02]  /*5410*/  USHF.R.U32.HI UR5, URZ, 0x1, UR8 ;  /* 0x000000013f057899 */ /* 0x000fe40008011608 */
[----:B------:R-:W-:Y:S01]  /*5420*/  UISETP.GT.U32.AND UP0, UPT, UR8, 0x1, UPT ;  /* 0x000000010800788c */ /* 0x000fe2000bf04070 */
[----:B------:R-:W5:Y:S01]  /*5430*/  SYNCS.PHASECHK.TRANS64.TRYWAIT P0, [UR17+0x8], R24 ;  /* 0x00000818ff0075a7 */ /* 0x000f620008000151 */
[----:B------:R-:W-:-:S02]  /*5440*/  ULOP3.LUT UR5, UR5, 0x1, URZ, 0xc0, !UPT ;  /* 0x0000000105057892 */ /* 0x000fc4000f8ec03f */
[----:B------:R-:W-:Y:S02]  /*5450*/  UISETP.LT.U32.AND UP0, UPT, UR4, 0x3f, UP0 ;  /* 0x0000003f0400788c */ /* 0x000fe40008701070 */
[----:B------:R-:W-:Y:S02]  /*5460*/  UISETP.NE.U32.AND UP1, UPT, UR5, 0x1, UPT ;  /* 0x000000010500788c */ /* 0x000fe4000bf25070 */
[----:B------:R-:W-:Y:S02]  /*5470*/  USEL UR5, URZ, 0x1, !UP0 ;  /* 0x000000013f057887 */ /* 0x000fe4000c000000 */
[----:B------:R-:W-:-:S04]  /*5480*/  UISETP.GT.U32.AND UP1, UPT, UR4, 0x3e, !UP1 ;  /* 0x0000003e0400788c */ /* 0x000fc8000cf24070 */
[----:B------:R-:W-:-:S04]  /*5490*/  USEL UR4, URZ, 0x1, !UP1 ;  /* 0x000000013f047887 */ /* 0x000fc8000c800000 */
[----:B------:R-:W-:Y:S01]  /*54a0*/  ULOP3.LUT UR19, UR4, UR19, UR5, 0x96, !UPT ;  /* 0x0000001304137292 */ /* 0x000fe2000f8e9605 */
[----:B---3--:R-:W-:-:S04]  /*54b0*/  SHF.R.S32.HI R26, RZ, 0x1f, R25 ;  /* 0x0000001fff1a7819 */ /* 0x008fc80000011419 */
[----:B------:R-:W-:-:S04]  /*54c0*/  LEA.HI R26, R26, R25, RZ, 0x7 ;  /* 0x000000191a1a7211 */ /* 0x000fc800078f38ff */
[----:B------:R-:W-:-:S05]  /*54d0*/  LOP3.LUT R26, R26, 0xffffff80, RZ, 0xc0, !PT ;  /* 0xffffff801a1a7812 */ /* 0x000fca00078ec0ff */
[----:B------:R-:W-:-:S05]  /*54e0*/  IMAD.IADD R26, R25, 0x1, -R26 ;  /* 0x00000001191a7824 */ /* 0x000fca00078e0a1a */
[----:B------:R-:W-:-:S04]  /*54f0*/  SHF.R.S32.HI R25, RZ, 0x1f, R26 ;  /* 0x0000001fff197819 */ /* 0x000fc8000001141a */
[----:B------:R-:W-:-:S04]  /*5500*/  LEA.HI R25, R25, R26, RZ, 0x2 ;  /* 0x0000001a19197211 */ /* 0x000fc800078f10ff */
[----:B------:R-:W-:-:S05]  /*5510*/  LOP3.LUT R25, R25, 0xfffffffc, RZ, 0xc0, !PT ;  /* 0xfffffffc19197812 */ /* 0x000fca00078ec0ff */
[----:B------:R-:W-:-:S04]  /*5520*/  IMAD.IADD R40, R26, 0x1, -R25 ;  /* 0x000000011a287824 */ /* 0x000fc800078e0a19 */
[----:B------:R-:W-:Y:S01]  /*5530*/  IMAD.SHL.U32 R32, R40, 0x2, RZ ;  /* 0x0000000228207824 */ /* 0x000fe200078e00ff */
[----:B----45:R-:W-:Y:S06]  /*5540*/  @!P0 BRA `(.L_x_33) ;  /* 0x000000a8005c8947 */ /* 0x030fec0003800000 */
.L_x_317:
[----:B------:R4:W-:Y:S01]  /*5550*/  STL [R1+0xa0], R2 ;  /* 0x0000a00201007387 */ /* 0x0009e20000100800 */
[----:B------:R-:W-:Y:S01]  /*5560*/  ULDC UR6, c[0x0][0x284] ;  /* 0x0000a10000067ab9 */ /* 0x000fe20000000800 */
[----:B------:R-:W-:Y:S01]  /*5570*/  SHF.R.S32.HI R33, RZ, 0x1f, R32 ;  /* 0x0000001fff217819 */ /* 0x000fe20000011420 */
[----:B------:R-:W-:Y:S01]  /*5580*/  ULDC.64 UR4, c[0x0][0x5d0] ;  /* 0x0001740000047ab9 */ /* 0x000fe20000000a00 */
[----:B----4-:R-:W4:Y:S04]  /*5590*/  LDL.LU R2, [R1+0x88] ;  /* 0x0000880001027983 */ /* 0x010f280000300800 */
[----:B------:R0:W-:Y:S04]  /*55a0*/  STL [R1+0x9c], R0 ;  /* 0x00009c0001007387 */ /* 0x0001e80000100800 */
[----:B------:R-:W2:Y:S04]  /*55b0*/  LDL R227, [R1+0x78] ;  /* 0x0000780001e37983 */ /* 0x000ea80000100800 */
[----:B0-----:R-:W3:Y:S01]  /*55c0*/  LDL R0, [R1+0x84] ;  /* 0x0000840001007983 */ /* 0x001ee20000100800 */
[----:B----4-:R-:W-:-:S03]  /*55d0*/  IMAD.SHL.U32 R37, R2, 0x100, RZ ;  /* 0x0000010002257824 */ /* 0x010fc600078e00ff */
[----:B------:R0:W5:Y:S01]  /*55e0*/  LDL.LU R2, [R1+0xa0] ;  /* 0x0000a00001027983 */ /* 0x0001620000300800 */
[----:B---3--:R-:W-:-:S03]  /*55f0*/  IMAD.SHL.U32 R34, R0, 0x40, RZ ;  /* 0x0000004000227824 */ /* 0x008fc600078e00ff */
[----:B------:R0:W5:Y:S02]  /*5600*/  LDL.LU R0, [R1+0x9c] ;  /* 0x00009c0001007983 */ /* 0x0001640000300800 */
[----:B------:R-:W-:Y:S02]  /*5610*/  ISETP.GE.AND P0, PT, R34, UR6, PT ;  /* 0x0000000622007c0c */ /* 0x000fe4000bf06270 */
[----:B--2---:R-:W-:Y:S02]  /*5620*/  SHF.R.S32.HI R38, RZ, 0x1f, R227 ;  /* 0x0000001fff267819 */ /* 0x004fe400000114e3 */
[----:B------:R-:W-:Y:S01]  /*5630*/  ISETP.GE.OR P0, PT, R37, R35, P0 ;  /* 0x000000232500720c */ /* 0x000fe20000706670 */
[----:B------:R-:W-:-:S04]  /*5640*/  IMAD.WIDE.U32 R24, R227, UR4, R32 ;  /* 0x00000004e3187c25 */ /* 0x000fc8000f8e0020 */
[----:B------:R-:W-:Y:S01]  /*5650*/  IMAD R26, R38, UR4, RZ ;  /* 0x00000004261a7c24 */ /* 0x000fe2000f8e02ff */
[----:B------:R-:W-:Y:S01]  /*5660*/  SHF.R.S32.HI R36, RZ, 0x1f, R37 ;  /* 0x0000001fff247819 */ /* 0x000fe20000011425 */
[----:B------:R-:W-:Y:S01]  /*5670*/  ULOP3.LUT UR15, UR15, 0x1, URZ, 0xc0, !UPT ;  /* 0x000000010f0f7892 */ /* 0x000fe2000f8ec03f */
[----:B------:R-:W-:Y:S01]  /*5680*/  IADD3 R24, P1, R37, R24, RZ ;  /* 0x0000001825187210 */ /* 0x000fe20007f3e0ff */
[----:B------:R-:W-:-:S05]  /*5690*/  IMAD R27, R227, UR5, R26 ;  /* 0x00000005e31b7c24 */ /* 0x000fca000f8e021a */
[----:B------:R-:W-:Y:S01]  /*56a0*/  IADD3.X R25, R36, R25, R27, P1, !PT ;  /* 0x0000001924197210 */ /* 0x000fe20000ffe41b */
[----:B0-----:R-:W-:Y:S06]  /*56b0*/  @P0 BRA `(.L_x_34) ;  /* 0x0000008c00cc0947 */ /* 0x001fec0003800000 */
[----:B------:R0:W-:Y:S01]  /*56c0*/  STL.64 [R1+0xa8], R4 ;  /* 0x0000a80401007387 */ /* 0x0001e20000100a00 */
[----:B------:R-:W2:Y:S01]  /*56d0*/  LDC.64 R28, c[0x0][0x5c8] ;  /* 0x00017200ff1c7b82 */ /* 0x000ea20000000a00 */
[----:B------:R-:W-:Y:S02]  /*56e0*/  ULDC.64 UR4, c[0x0][0x5c0] ;  /* 0x0001700000047ab9 */ /* 0x000fe40000000a00 */
[----:B0-----:R-:W3:Y:S04]  /*56f0*/  LDL.64 R4, [R1+0x90] ;  /* 0x0000900001047983 */ /* 0x001ee80000100a00 */
[----:B-----5:R0:W-:Y:S04]  /*5700*/  STL [R1+0xa0], R2 ;  /* 0x0000a00201007387 */ /* 0x0201e80000100800 */
[----:B0-----:R-:W3:Y:S04]  /*5710*/  LDL.LU R2, [R1+0x84] ;  /* 0x0000840001027983 */ /* 0x001ee80000300800 */
[----:B------:R0:W-:Y:S04]  /*5720*/  STL [R1+0x9c], R0 ;  /* 0x00009c0001007387 */ /* 0x0001e80000100800 */
[----:B0-----:R-:W4:Y:S01]  /*5730*/  LDL R0, [R1+0x8c] ;  /* 0x00008c0001007983 */ /* 0x001f220000100800 */
[----:B---3--:R-:W-:-:S03]  /*5740*/  IMAD.WIDE R30, R2, 0x40, R4 ;  /* 0x00000040021e7825 */ /* 0x008fc600078e0204 */
[----:B------:R0:W5:Y:S04]  /*5750*/  LDL.LU.64 R4, [R1+0xa8] ;  /* 0x0000a80001047983 */ /* 0x0001680000300a00 */
[----:B------:R0:W5:Y:S01]  /*5760*/  LDL.LU R2, [R1+0xa0] ;  /* 0x0000a00001027983 */ /* 0x0001620000300800 */
[-C--:B--2---:R-:W-:Y:S02]  /*5770*/  IMAD R26, R31, R28.reuse, RZ ;  /* 0x0000001c1f1a7224 */ /* 0x084fe400078e02ff */
[----:B------:R-:W-:-:S04]  /*5780*/  IMAD.WIDE.U32 R24, R30, R28, R24 ;  /* 0x0000001c1e187225 */ /* 0x000fc800078e0018 */
[----:B------:R-:W-:Y:S01]  /*5790*/  IMAD R27, R30, R29, R26 ;  /* 0x0000001d1e1b7224 */ /* 0x000fe200078e021a */
[----:B------:R-:W-:Y:S01]  /*57a0*/  LEA R26, P0, R28, R24, 0x3 ;  /* 0x000000181c1a7211 */ /* 0x000fe200078018ff */
[----:B----4-:R-:W-:Y:S01]  /*57b0*/  IMAD.IADD R39, R0, 0x1, -R34 ;  /* 0x0000000100277824 */ /* 0x010fe200078e0a22 */
[----:B------:R-:W-:Y:S01]  /*57c0*/  IADD3 R24, P1, R24, UR4, RZ ;  /* 0x0000000418187c10 */ /* 0x000fe2000ff3e0ff */
[----:B------:R0:W5:Y:S01]  /*57d0*/  LDL.LU R0, [R1+0x9c] ;  /* 0x00009c0001007983 */ /* 0x0001620000300800 */
[----:B------:R-:W-:Y:S01]  /*57e0*/  IMAD.IADD R27, R25, 0x1, R27 ;  /* 0x00000001191b7824 */ /* 0x000fe200078e021b */
[----:B------:R-:W-:-:S04]  /*57f0*/  IADD3 R26, P2, R26, UR4, RZ ;  /* 0x000000041a1a7c10 */ /* 0x000fc8000ff5e0ff */
[----:B------:R-:W-:Y:S01]  /*5800*/  LEA.HI.X R29, R28, R27, R29, 0x3, P0 ;  /* 0x0000001b1c1d7211 */ /* 0x000fe200000f1c1d */
[----:B------:R-:W-:Y:S01]  /*5810*/  IMAD R28, R40, -0x2, R35 ;  /* 0xfffffffe281c7824 */ /* 0x000fe200078e0223 */
[----:B------:R-:W-:Y:S01]  /*5820*/  FSETP.NEU.AND P0, PT, RZ, UR28, PT ;  /* 0x0000001cff007c0b */ /* 0x000fe2000bf0d000 */
[----:B------:R-:W-:Y:S01]  /*5830*/  BSSY B0, `(.L_x_34) ;  /* 0x00008db000007945 */ /* 0x000fe20003800000 */
[----:B------:R-:W-:Y:S02]  /*5840*/  IADD3.X R25, R27, UR5, RZ, P1, !PT ;  /* 0x000000051b197c10 */ /* 0x000fe40008ffe4ff */
[----:B------:R-:W-:Y:S01]  /*5850*/  IADD3.X R27, R29, UR5, RZ, P2, !PT ;  /* 0x000000051d1b7c10 */ /* 0x000fe200097fe4ff */
[----:B------:R-:W-:-:S08]  /*5860*/  IMAD.IADD R34, R28, 0x1, -R37 ;  /* 0x000000011c227824 */ /* 0x000fd000078e0a25 */
[----:B0-----:R-:W-:Y:S05]  /*5870*/  @!P0 BRA `(.L_x_35) ;  /* 0x0000006800d88947 */ /* 0x001fea0003800000 */
[----:B------:R-:W-:Y:S01]  /*5880*/  ULDC.64 UR4, c[0x0][0x5b8] ;  /* 0x00016e0000047ab9 */ /* 0x000fe20000000a00 */
[----:B------:R-:W-:Y:S01]  /*5890*/  ULDC.64 UR8, c[0x0][0x5a8] ;  /* 0x00016a0000087ab9 */ /* 0x000fe20000000a00 */
[----:B------:R-:W-:Y:S01]  /*58a0*/  IMAD.WIDE.U32 R32, R227, UR4, R32 ;  /* 0x00000004e3207c25 */ /* 0x000fe2000f8e0020 */
[----:B------:R-:W-:Y:S03]  /*58b0*/  BSSY B1, `(.L_x_36) ;  /* 0x0000010000017945 */ /* 0x000fe60003800000 */
[----:B------:R-:W-:Y:S01]  /*58c0*/  IMAD R28, R38, UR4, RZ ;  /* 0x00000004261c7c24 */ /* 0x000fe2000f8e02ff */
[----:B------:R-:W-:-:S03]  /*58d0*/  IADD3 R32, P0, R37, R32, RZ ;  /* 0x0000002025207210 */ /* 0x000fc60007f1e0ff */
[----:B------:R-:W-:Y:S01]  /*58e0*/  IMAD R29, R227, UR5, R28 ;  /* 0x00000005e31d7c24 */ /* 0x000fe2000f8e021c */
[----:B------:R-:W-:Y:S02]  /*58f0*/  ULDC.64 UR4, c[0x0][0x5b0] ;  /* 0x00016c0000047ab9 */ /* 0x000fe40000000a00 */
[----:B------:R-:W-:Y:S02]  /*5900*/  IMAD R35, R31, UR4, RZ ;  /* 0x000000041f237c24 */ /* 0x000fe4000f8e02ff */
[----:B------:R-:W-:Y:S02]  /*5910*/  IADD3.X R33, R36, R33, R29, P0, !PT ;  /* 0x0000002124217210 */ /* 0x000fe400007fe41d */
[----:B------:R-:W-:Y:S01]  /*5920*/  ISETP.GE.AND P0, PT, R39, 0x1, PT ;  /* 0x000000012700780c */ /* 0x000fe20003f06270 */
[C---:B------:R-:W-:Y:S02]  /*5930*/  IMAD R35, R30.reuse, UR5, R35 ;  /* 0x000000051e237c24 */ /* 0x040fe4000f8e0223 */
[----:B------:R-:W-:Y:S01]  /*5940*/  IMAD.WIDE.U32 R28, R30, UR4, R32 ;  /* 0x000000041e1c7c25 */ /* 0x000fe2000f8e0020 */
[----:B------:R-:W-:-:S02]  /*5950*/  ISETP.LT.OR P2, PT, R34, 0x1, !P0 ;  /* 0x000000012200780c */ /* 0x000fc40004741670 */
[----:B------:R-:W-:-:S04]  /*5960*/  IADD3 R28, P1, R28, UR8, RZ ;  /* 0x000000081c1c7c10 */ /* 0x000fc8000ff3e0ff */
[--C-:B------:R-:W-:Y:S02]  /*5970*/  IADD3.X R29, R29, UR9, R35.reuse, P1, !PT ;  /* 0x000000091d1d7c10 */ /* 0x100fe40008ffe423 */
[----:B------:R-:W-:-:S05]  /*5980*/  PRMT R35, RZ, 0x7610, R35 ;  /* 0x00007610ff237816 */ /* 0x000fca0000000023 */
[----:B------:R-:W-:Y:S05]  /*5990*/  @P2 BRA `(.L_x_37) ;  /* 0x0000000000042947 */ /* 0x000fea0003800000 */
[----:B------:R0:W5:Y:S02]  /*59a0*/  LDG.E.U8 R35, desc[UR24][R28.64] ;  /* 0x000000181c237981 */ /* 0x000164000c1e1100 */
.L_x_37:
[----:B------:R-:W-:Y:S05]  /*59b0*/  BSYNC B1 ;  /* 0x0000000000017941 */ /* 0x000fea0003800000 */
.L_x_36:
[----:B-----5:R-:W-:Y:S01]  /*59c0*/  LOP3.LUT R35, R35, 0xff, RZ, 0xc0, !PT ;  /* 0x000000ff23237812 */ /* 0x020fe200078ec0ff */
[----:B------:R-:W-:Y:S01]  /*59d0*/  BSSY B1, `(.L_x_38) ;  /* 0x000000b000017945 */ /* 0x000fe20003800000 */
[----:B------:R-:W-:Y:S02]  /*59e0*/  ISETP.LT.OR P3, PT, R34, 0x2, !P0 ;  /* 0x000000022200780c */ /* 0x000fe40004761670 */
[----:B------:R-:W-:-:S05]  /*59f0*/  F2FP.F16.E5M2.UNPACK_B R35, R35 ;  /* 0x00000023ff23723e */ /* 0x000fca00020004ff */
[----:B------:R-:W-:-:S05]  /*5a00*/  HADD2.F32 R35, -RZ, R35.H0_H0 ;  /* 0x20000023ff237230 */ /* 0x000fca0000004100 */
[----:B------:R-:W-:-:S04]  /*5a10*/  FMUL R35, R35, UR28 ;  /* 0x0000001c23237c20 */ /* 0x000fc80008400000 */
[----:B------:R-:W-:-:S05]  /*5a20*/  FFMA R35, R226, UR27, R35 ;  /* 0x0000001be2237c23 */ /* 0x000fca0008000023 */
[----:B------:R-:W-:Y:S02]  /*5a30*/  F2FP.SATFINITE.E5M2.F32.PACK_AB_MERGE_C R37, RZ, R35, RZ ;  /* 0x00000023ff25723e */ /* 0x000fe400048060ff */
[----:B------:R-:W-:-:S03]  /*5a40*/  PRMT R35, RZ, 0x7610, R35 ;  /* 0x00007610ff237816 */ /* 0x000fc60000000023 */
[----:B------:R2:W-:Y:S01]  /*5a50*/  @!P2 STG.E.U8 desc[UR24][R24.64], R37 ;  /* 0x000000251800a986 */ /* 0x0005e2000c101118 */
[----:B------:R-:W-:Y:S05]  /*5a60*/  @P3 BRA `(.L_x_39) ;  /* 0x0000000000043947 */ /* 0x000fea0003800000 */
[----:B------:R3:W5:Y:S02]  /*5a70*/  LDG.E.U8 R35, desc[UR24][R28.64+0x1] ;  /* 0x000001181c237981 */ /* 0x000764000c1e1100 */
.L_x_39:
[----:B------:R-:W-:Y:S05]  /*5a80*/  BSYNC B1 ;  /* 0x0000000000017941 */ /* 0x000fea0003800000 */
.L_x_38:
[----:B-----5:R-:W-:Y:S01]  /*5a90*/  LOP3.LUT R35, R35, 0xff, RZ, 0xc0, !PT ;  /* 0x000000ff23237812 */ /* 0x020fe200078ec0ff */
[----:B------:R-:W-:Y:S01]  /*5aa0*/  BSSY B1, `(.L_x_40) ;  /* 0x0000013000017945 */ /* 0x000fe20003800000 */
[----:B--2---:R-:W-:Y:S02]  /*5ab0*/  IADD3 R37, P1, R30, 0x8, RZ ;  /* 0x000000081e257810 */ /* 0x004fe40007f3e0ff */
[----:B------:R-:W-:-:S03]  /*5ac0*/  F2FP.F16.E5M2.UNPACK_B R35, R35 ;  /* 0x00000023ff23723e */ /* 0x000fc600020004ff */
[----:B------:R-:W-:Y:S01]  /*5ad0*/  IMAD.X R31, RZ, RZ, R31, P1 ;  /* 0x000000ffff1f7224 */ /* 0x000fe200008e061f */
[----:B------:R-:W-:Y:S01]  /*5ae0*/  ISETP.GE.AND P1, PT, R39, 0x9, PT ;  /* 0x000000092700780c */ /* 0x000fe20003f26270 */
[----:B------:R-:W-:Y:S02]  /*5af0*/  HADD2.F32 R35, -RZ, R35.H0_H0 ;  /* 0x20000023ff237230 */ /* 0x000fe40000004100 */
[----:B------:R-:W-:Y:S01]  /*5b00*/  IMAD R36, R31, UR4, RZ ;  /* 0x000000041f247c24 */ /* 0x000fe2000f8e02ff */
[----:B------:R-:W-:Y:S01]  /*5b10*/  ISETP.LT.OR P4, PT, R34, 0x1, !P1 ;  /* 0x000000012200780c */ /* 0x000fe20004f81670 */
[----:B------:R-:W-:-:S04]  /*5b20*/  IMAD.WIDE.U32 R32, R37, UR4, R32 ;  /* 0x0000000425207c25 */ /* 0x000fc8000f8e0020 */
[----:B------:R-:W-:Y:S01]  /*5b30*/  FMUL R30, R35, UR28 ;  /* 0x0000001c231e7c20 */ /* 0x000fe20008400000 */
[----:B------:R-:W-:-:S03]  /*5b40*/  IMAD R37, R37, UR5, R36 ;  /* 0x0000000525257c24 */ /* 0x000fc6000f8e0224 */
[----:B------:R-:W-:Y:S01]  /*5b50*/  FFMA R225, R225, UR27, R30 ;  /* 0x0000001be1e17c23 */ /* 0x000fe2000800001e */
[----:B------:R-:W-:Y:S02]  /*5b60*/  IADD3 R30, P2, R32, UR8, RZ ;  /* 0x00000008201e7c10 */ /* 0x000fe4000ff5e0ff */
[----:B------:R-:W-:Y:S02]  /*5b70*/  PRMT R32, RZ, 0x7610, R32 ;  /* 0x00007610ff207816 */ /* 0x000fe40000000020 */
[----:B------:R-:W-:Y:S02]  /*5b80*/  F2FP.SATFINITE.E5M2.F32.PACK_AB_MERGE_C R225, RZ, R225, RZ ;  /* 0x000000e1ffe1723e */ /* 0x000fe400048060ff */
[----:B------:R-:W-:-:S03]  /*5b90*/  IADD3.X R31, R33, UR9, R37, P2, !PT ;  /* 0x00000009211f7c10 */ /* 0x000fc600097fe425 */
[----:B------:R2:W-:Y:S01]  /*5ba0*/  @!P3 STG.E.U8 desc[UR24][R24.64+0x1], R225 ;  /* 0x000001e11800b986 */ /* 0x0005e2000c101118 */
[----:B------:R-:W-:Y:S05]  /*5bb0*/  @P4 BRA `(.L_x_41) ;  /* 0x0000000000044947 */ /* 0x000fea0003800000 */
[----:B------:R4:W5:Y:S02]  /*5bc0*/  LDG.E.U8 R32, desc[UR24][R30.64] ;  /* 0x000000181e207981 */ /* 0x000964000c1e1100 */
.L_x_41:
[----:B------:R-:W-:Y:S05]  /*5bd0*/  BSYNC B1 ;  /* 0x0000000000017941 */ /* 0x000fea0003800000 */
.L_x_40:
[----:B-----5:R-:W-:Y:S01]  /*5be0*/  LOP3.LUT R32, R32, 0xff, RZ, 0xc0, !PT ;  /* 0x000000ff20207812 */ /* 0x020fe200078ec0ff */
[----:B------:R-:W-:Y:S01]  /*5bf0*/  BSSY B1, `(.L_x_42) ;  /* 0x000000b000017945 */ /* 0x000fe20003800000 */
[----:B------:R-:W-:Y:S02]  /*5c00*/  ISETP.LT.OR P2, PT, R34, 0x2, !P1 ;  /* 0x000000022200780c */ /* 0x000fe40004f41670 */
[----:B------:R-:W-:-:S05]  /*5c10*/  F2FP.F16.E5M2.UNPACK_B R32, R32 ;  /* 0x00000020ff20723e */ /* 0x000fca00020004ff */
[----:B------:R-:W-:-:S05]  /*5c20*/  HADD2.F32 R32, -RZ, R32.H0_H0 ;  /* 0x20000020ff207230 */ /* 0x000fca0000004100 */
[----:B------:R-:W-:Y:S01]  /*5c30*/  FMUL R33, R32, UR28 ;  /* 0x0000001c20217c20 */ /* 0x000fe20008400000 */
[----:B------:R-:W-:-:S03]  /*5c40*/  PRMT R32, RZ, 0x7610, R32 ;  /* 0x00007610ff207816 */ /* 0x000fc60000000020 */
[----:B------:R-:W-:-:S05]  /*5c50*/  FFMA R33, R224, UR27, R33 ;  /* 0x0000001be0217c23 */ /* 0x000fca0008000021 */
[----:B------:R-:W-:-:S05]  /*5c60*/  F2FP.SATFINITE.E5M2.F32.PACK_AB_MERGE_C R33, RZ, R33, RZ ;  /* 0x00000021ff21723e */ /* 0x000fca00048060ff */
[----:B------:R0:W-:Y:S01]  /*5c70*/  @!P4 STG.E.U8 desc[UR24][R26.64], R33 ;  /* 0x000000211a00c986 */ /* 0x0001e2000c101118 */
[----:B------:R-:W-:Y:S05]  /*5c80*/  @P2 BRA `(.L_x_43) ;  /* 0x0000000000042947 */ /* 0x000fea0003800000 */
[----:B------:R0:W5:Y:S02]  /*5c90*/  LDG.E.U8 R32, desc[UR24][R30.64+0x1] ;  /* 0x000001181e207981 */ /* 0x000164000c1e1100 */
.L_x_43:
[----:B------:R-:W-:Y:S05]  /*5ca0*/  BSYNC B1 ;  /* 0x0000000000017941 */ /* 0x000fea0003800000 */
.L_x_42:
[----:B-----5:R-:W-:Y:S01]  /*5cb0*/  LOP3.LUT R32, R32, 0xff, RZ, 0xc0, !PT ;  /* 0x000000ff20207812 */ /* 0x020fe200078ec0ff */
[----:B------:R-:W-:Y:S01]  /*5cc0*/  BSSY B1, `(.L_x_44) ;  /* 0x000000b000017945 */ /* 0x000fe20003800000 */
[----:B------:R-:W-:Y:S02]  /*5cd0*/  ISETP.LT.OR P3, PT, R34, 0x9, !P0 ;  /* 0x000000092200780c */ /* 0x000fe40004761670 */
[----:B------:R-:W-:-:S05]  /*5ce0*/  F2FP.F16.E5M2.UNPACK_B R32, R32 ;  /* 0x00000020ff20723e */ /* 0x000fca00020004ff */
[----:B------:R-:W-:-:S05]  /*5cf0*/  HADD2.F32 R32, -RZ, R32.H0_H0 ;  /* 0x20000020ff207230 */ /* 0x000fca0000004100 */
[----:B------:R-:W-:-:S04]  /*5d00*/  FMUL R32, R32, UR28 ;  /* 0x0000001c20207c20 */ /* 0x000fc80008400000 */
[----:B------:R-:W-:-:S05]  /*5d10*/  FFMA R32, R223, UR27, R32 ;  /* 0x0000001bdf207c23 */ /* 0x000fca0008000020 */
[----:B0-----:R-:W-:Y:S02]  /*5d20*/  F2FP.SATFINITE.E5M2.F32.PACK_AB_MERGE_C R33, RZ, R32, RZ ;  /* 0x00000020ff21723e */ /* 0x001fe400048060ff */
[----:B------:R-:W-:-:S03]  /*5d30*/  PRMT R32, RZ, 0x7610, R32 ;  /* 0x00007610ff207816 */ /* 0x000fc60000000020 */
[----:B------:R0:W-:Y:S01]  /*5d40*/  @!P2 STG.E.U8 desc[UR24][R26.64+0x1], R33 ;  /* 0x000001211a00a986 */ /* 0x0001e2000c101118 */
[----:B------:R-:W-:Y:S05]  /*5d50*/  @P3 BRA `(.L_x_45) ;  /* 0x0000000000043947 */ /* 0x000fea0003800000 */
[----:B------:R0:W5:Y:S02]  /*5d60*/  LDG.E.U8 R32, desc[UR24][R28.64+0x8] ;  /* 0x000008181c207981 */ /* 0x000164000c1e1100 */
.L_x_45:
[----:B------:R-:W-:Y:S05]  /*5d70*/  BSYNC B1 ;  /* 0x0000000000017941 */ /* 0x000fea0003800000 */
.L_x_44:
[----:B-----5:R-:W-:Y:S01]  /*5d80*/  LOP3.LUT R32, R32, 0xff, RZ, 0xc0, !PT ;  /* 0x000000ff20207812 */ /* 0x020fe200078ec0ff */
[----:B------:R-:W-:Y:S01]  /*5d90*/  BSSY B1, `(.L_x_46) ;  /* 0x000000b000017945 */ /* 0x000fe20003800000 */
[----:B------:R-:W-:Y:S02]  /*5da0*/  ISETP.LT.OR P2, PT, R34, 0xa, !P0 ;  /* 0x0000000a2200780c */ /* 0x000fe40004741670 */
[----:B------:R-:W-:-:S05]  /*5db0*/  F2FP.F16.E5M2.UNPACK_B R32, R32 ;  /* 0x00000020ff20723e */ /* 0x000fca00020004ff */
[----:B------:R-:W-:-:S05]  /*5dc0*/  HADD2.F32 R32, -RZ, R32.H0_H0 ;  /* 0x20000020ff207230 */ /* 0x000fca0000004100 */
[----:B0-----:R-:W-:Y:S01]  /*5dd0*/  FMUL R33, R32, UR28 ;  /* 0x0000001c20217c20 */ /* 0x001fe20008400000 */
[----:B------:R-:W-:-:S03]  /*5de0*/  PRMT R32, RZ, 0x7610, R32 ;  /* 0x00007610ff207816 */ /* 0x000fc60000000020 */
[----:B------:R-:W-:-:S05]  /*5df0*/  FFMA R33, R222, UR27, R33 ;  /* 0x0000001bde217c23 */ /* 0x000fca0008000021 */
[----:B------:R-:W-:-:S05]  /*5e00*/  F2FP.SATFINITE.E5M2.F32.PACK_AB_MERGE_C R33, RZ, R33, RZ ;  /* 0x00000021ff21723e */ /* 0x000fca00048060ff */
[----:B------:R0:W-:Y:S01]  /*5e10*/  @!P3 STG.E.U8 desc[UR24][R24.64+0x8], R33 ;  /* 0x000008211800b986 */ /* 0x0001e2000c101118 */
[----:B------:R-:W-:Y:S05]  /*5e20*/  @P2 BRA `(.L_x_47) ;  /* 0x0000000000042947 */ /* 0x000fea0003800000 */
[----:B------:R0:W5:Y:S02]  /*5e30*/  LDG.E.U8 R32, desc[UR24][R28.64+0x9] ;  /* 0x000009181c207981 */ /* 0x000164000c1e1100 */
.L_x_47:
[----:B------:R-:W-:Y:S05]  /*5e40*/  BSYNC B1 ;  /* 0x0000000000017941 */ /* 0x000fea0003800000 */
.L_x_46:
        /* <DEDUP_REMOVED lines=12> */
.L_x_49:
[----:B------:R-:W-:Y:S05]  /*5f10*/  BSYNC B1 ;  /* 0x0000000000017941 */ /* 0x000fea0003800000 */
.L_x_48:
        /* <DEDUP_REMOVED lines=12> */
.L_x_51:
[----:B------:R-:W-:Y:S05]  /*5fe0*/  BSYNC B1 ;  /* 0x0000000000017941 */ /* 0x000fea0003800000 */
.L_x_50:
        /* <DEDUP_REMOVED lines=12> */
.L_x_53:
[----:B------:R-:W-:Y:S05]  /*60b0*/  BSYNC B1 ;  /* 0x0000000000017941 */ /* 0x000fea0003800000 */
.L_x_52:
        /* <DEDUP_REMOVED lines=12> */
.L_x_55:
[----:B------:R-:W-:Y:S05]  /*6180*/  BSYNC B1 ;  /* 0x0000000000017941 */ /* 0x000fea0003800000 */
.L_x_54:
        /* <DEDUP_REMOVED lines=12> */
.L_x_57:
[----:B------:R-:W-:Y:S05]  /*6250*/  BSYNC B1 ;  /* 0x0000000000017941 */ /* 0x000fea0003800000 */
.L_x_56:
        /* <DEDUP_REMOVED lines=12> */
.L_x_59:
[----:B------:R-:W-:Y:S05]  /*6320*/  BSYNC B1 ;  /* 0x0000000000017941 */ /* 0x000fea0003800000 */
.L_x_58:
        /* <DEDUP_REMOVED lines=12> */
.L_x_61:
[----:B------:R-:W-:Y:S05]  /*63f0*/  BSYNC B1 ;  /* 0x0000000000017941 */ /* 0x000fea0003800000 */
.L_x_60:
        /* <DEDUP_REMOVED lines=12> */
.L_x_63:
[----:B------:R-:W-:Y:S05]  /*64c0*/  BSYNC B1 ;  /* 0x0000000000017941 */ /* 0x000fea0003800000 */
.L_x_62:
        /* <DEDUP_REMOVED lines=12> */
.L_x_65:
[----:B------:R-:W-:Y:S05]  /*6590*/  BSYNC B1 ;  /* 0x0000000000017941 */ /* 0x000fea0003800000 */
.L_x_64:
        /* <DEDUP_REMOVED lines=12> */
.L_x_67:
[----:B------:R-:W-:Y:S05]  /*6660*/  BSYNC B1 ;  /* 0x0000000000017941 */ /* 0x000fea0003800000 */
.L_x_66:
        /* <DEDUP_REMOVED lines=12> */
.L_x_69:
[----:B------:R-:W-:Y:S05]  /*6730*/  BSYNC B1 ;  /* 0x0000000000017941 */ /* 0x000fea0003800000 */
.L_x_68:
        /* <DEDUP_REMOVED lines=12> */
.L_x_71:
[----:B------:R-:W-:Y:S05]  /*6800*/  BSYNC B1 ;  /* 0x0000000000017941 */ /* 0x000fea0003800000 */
.L_x_70:
        /* <DEDUP_REMOVED lines=12> */
.L_x_73:
[----:B------:R-:W-:Y:S05]  /*68d0*/  BSYNC B1 ;  /* 0x0000000000017941 */ /* 0x000fea0003800000 */
.L_x_72:
        /* <DEDUP_REMOVED lines=12> */
.L_x_75:
[----:B------:R-:W-:Y:S05]  /*69a0*/  BSYNC B1 ;  /* 0x0000000000017941 */ /* 0x000fea0003800000 */
.L_x_74:
        /* <DEDUP_REMOVED lines=12> */
.L_x_77:
[----:B------:R-:W-:Y:S05]  /*6a70*/  BSYNC B1 ;  /* 0x0000000000017941 */ /* 0x000fea0003800000 */
.L_x_76:
        /* <DEDUP_REMOVED lines=12> */
.L_x_79:
[----:B------:R-:W-:Y:S05]  /*6b40*/  BSYNC B1 ;  /* 0x0000000000017941 */ /* 0x000fea0003800000 */
.L_x_78:
        /* <DEDUP_REMOVED lines=12> */
.L_x_81:
[----:B------:R-:W-:Y:S05]  /*6c10*/  BSYNC B1 ;  /* 0x0000000000017941 */ /* 0x000fea0003800000 */
.L_x_80:
        /* <DEDUP_REMOVED lines=12> */
.L_x_83:
[----:B------:R-:W-:Y:S05]  /*6ce0*/  BSYNC B1 ;  /* 0x0000000000017941 */ /* 0x000fea0003800000 */
.L_x_82:
        /* <DEDUP_REMOVED lines=12> */
.L_x_85:
[----:B------:R-:W-:Y:S05]  /*6db0*/  BSYNC B1 ;  /* 0x0000000000017941 */ /* 0x000fea0003800000 */
.L_x_84:
        /* <DEDUP_REMOVED lines=12> */
.L_x_87:
[----:B------:R-:W-:Y:S05]  /*6e80*/  BSYNC B1 ;  /* 0x0000000000017941 */ /* 0x000fea0003800000 */
.L_x_86:
        /* <DEDUP_REMOVED lines=12> */
.L_x_89:
[----:B------:R-:W-:Y:S05]  /*6f50*/  BSYNC B1 ;  /* 0x0000000000017941 */ /* 0x000fea0003800000 */
.L_x_88:
        /* <DEDUP_REMOVED lines=12> */
.L_x_91:
[----:B------:R-:W-:Y:S05]  /*7020*/  BSYNC B1 ;  /* 0x0000000000017941 */ /* 0x000fea0003800000 */
.L_x_90:
        /* <DEDUP_REMOVED lines=12> */
.L_x_93:
[----:B------:R-:W-:Y:S05]  /*70f0*/  BSYNC B1 ;  /* 0x0000000000017941 */ /* 0x000fea0003800000 */
.L_x_92:
        /* <DEDUP_REMOVED lines=12> */
.L_x_95:
[----:B------:R-:W-:Y:S05]  /*71c0*/  BSYNC B1 ;  /* 0x0000000000017941 */ /* 0x000fea0003800000 */
.L_x_94:
        /* <DEDUP_REMOVED lines=12> */
.L_x_97:
[----:B------:R-:W-:Y:S05]  /*7290*/  BSYNC B1 ;  /* 0x0000000000017941 */ /* 0x000fea0003800000 */
.L_x_96:
        /* <DEDUP_REMOVED lines=12> */
.L_x_99:
[----:B------:R-:W-:Y:S05]  /*7360*/  BSYNC B1 ;  /* 0x0000000000017941 */ /* 0x000fea0003800000 */
.L_x_98:
        /* <DEDUP_REMOVED lines=12> */
.L_x_101:
[----:B------:R-:W-:Y:S05]  /*7430*/  BSYNC B1 ;  /* 0x0000000000017941 */ /* 0x000fea0003800000 */
.L_x_100:
        /* <DEDUP_REMOVED lines=12> */
.L_x_103:
[----:B------:R-:W-:Y:S05]  /*7500*/  BSYNC B1 ;  /* 0x0000000000017941 */ /* 0x000fea0003800000 */
.L_x_102:
        /* <DEDUP_REMOVED lines=12> */
.L_x_105:
[----:B------:R-:W-:Y:S05]  /*75d0*/  BSYNC B1 ;  /* 0x0000000000017941 */ /* 0x000fea0003800000 */
.L_x_104:
        /* <DEDUP_REMOVED lines=12> */
.L_x_107:
[----:B------:R-:W-:Y:S05]  /*76a0*/  BSYNC B1 ;  /* 0x0000000000017941 */ /* 0x000fea0003800000 */
.L_x_106:
        /* <DEDUP_REMOVED lines=12> */
.L_x_109:
[----:B------:R-:W-:Y:S05]  /*7770*/  BSYNC B1 ;  /* 0x0000000000017941 */ /* 0x000fea0003800000 */
.L_x_108:
        /* <DEDUP_REMOVED lines=12> */
.L_x_111:
[----:B------:R-:W-:Y:S05]  /*7840*/  BSYNC B1 ;  /* 0x0000000000017941 */ /* 0x000fea0003800000 */
.L_x_110:
        /* <DEDUP_REMOVED lines=12> */
.L_x_113:
[----:B------:R-:W-:Y:S05]  /*7910*/  BSYNC B1 ;  /* 0x0000000000017941 */ /* 0x000fea0003800000 */
.L_x_112:
        /* <DEDUP_REMOVED lines=12> */
.L_x_115:
[----:B------:R-:W-:Y:S05]  /*79e0*/  BSYNC B1 ;  /* 0x0000000000017941 */ /* 0x000fea0003800000 */
.L_x_114:
        /* <DEDUP_REMOVED lines=12> */
.L_x_117:
[----:B------:R-:W-:Y:S05]  /*7ab0*/  BSYNC B1 ;  /* 0x0000000000017941 */ /* 0x000fea0003800000 */
.L_x_116:
        /* <DEDUP_REMOVED lines=12> */
.L_x_119:
[----:B------:R-:W-:Y:S05]  /*7b80*/  BSYNC B1 ;  /* 0x0000000000017941 */ /* 0x000fea0003800000 */
.L_x_118:
        /* <DEDUP_REMOVED lines=12> */
.L_x_121:
[----:B------:R-:W-:Y:S05]  /*7c50*/  BSYNC B1 ;  /* 0x0000000000017941 */ /* 0x000fea0003800000 */
.L_x_120:
        /* <DEDUP_REMOVED lines=12> */
.L_x_123:
[----:B------:R-:W-:Y:S05]  /*7d20*/  BSYNC B1 ;  /* 0x0000000000017941 */ /* 0x000fea0003800000 */
.L_x_122:
        /* <DEDUP_REMOVED lines=12> */
.L_x_125:
[----:B------:R-:W-:Y:S05]  /*7df0*/  BSYNC B1 ;  /* 0x0000000000017941 */ /* 0x000fea0003800000 */
.L_x_124:
        /* <DEDUP_REMOVED lines=12> */
.L_x_127:
[----:B------:R-:W-:Y:S05]  /*7ec0*/  BSYNC B1 ;  /* 0x0000000000017941 */ /* 0x000fea0003800000 */
.L_x_126:
        /* <DEDUP_REMOVED lines=12> */
.L_x_129:
[----:B------:R-:W-:Y:S05]  /*7f90*/  BSYNC B1 ;  /* 0x0000000000017941 */ /* 0x000fea0003800000 */
.L_x_128:
        /* <DEDUP_REMOVED lines=12> */
.L_x_131:
[----:B------:R-:W-:Y:S05]  /*8060*/  BSYNC B1 ;  /* 0x0000000000017941 */ /* 0x000fea0003800000 */
.L_x_130:
        /* <DEDUP_REMOVED lines=12> */
.L_x_133:
[----:B------:R-:W-:Y:S05]  /*8130*/  BSYNC B1 ;  /* 0x0000000000017941 */ /* 0x000fea0003800000 */
.L_x_132:
        /* <DEDUP_REMOVED lines=12> */
.L_x_135:
[----:B------:R-:W-:Y:S05]  /*8200*/  BSYNC B1 ;  /* 0x0000000000017941 */ /* 0x000fea0003800000 */
.L_x_134:
        /* <DEDUP_REMOVED lines=12> */
.L_x_137:
[----:B------:R-:W-:Y:S05]  /*82d0*/  BSYNC B1 ;  /* 0x0000000000017941 */ /* 0x000fea0003800000 */
.L_x_136:
        /* <DEDUP_REMOVED lines=12> */
.L_x_139:
[----:B------:R-:W-:Y:S05]  /*83a0*/  BSYNC B1 ;  /* 0x0000000000017941 */ /* 0x000fea0003800000 */
.L_x_138:
        /* <DEDUP_REMOVED lines=12> */
.L_x_141:
[----:B------:R-:W-:Y:S05]  /*8470*/  BSYNC B1 ;  /* 0x0000000000017941 */ /* 0x000fea0003800000 */
.L_x_140:
        /* <DEDUP_REMOVED lines=12> */
.L_x_143:
[----:B------:R-:W-:Y:S05]  /*8540*/  BSYNC B1 ;  /* 0x0000000000017941 */ /* 0x000fea0003800000 */
.L_x_142:
        /* <DEDUP_REMOVED lines=12> */
.L_x_145:
[----:B------:R-:W-:Y:S05]  /*8610*/  BSYNC B1 ;  /* 0x0000000000017941 */ /* 0x000fea0003800000 */
.L_x_144:
        /* <DEDUP_REMOVED lines=12> */
.L_x_147:
[----:B------:R-:W-:Y:S05]  /*86e0*/  BSYNC B1 ;  /* 0x0000000000017941 */ /* 0x000fea0003800000 */
.L_x_146:
        /* <DEDUP_REMOVED lines=12> */
.L_x_149:
[----:B------:R-:W-:Y:S05]  /*87b0*/  BSYNC B1 ;  /* 0x0000000000017941 */ /* 0x000fea0003800000 */
.L_x_148:
        /* <DEDUP_REMOVED lines=12> */
.L_x_151:
[----:B------:R-:W-:Y:S05]  /*8880*/  BSYNC B1 ;  /* 0x0000000000017941 */ /* 0x000fea0003800000 */
.L_x_150:
        /* <DEDUP_REMOVED lines=12> */
.L_x_153:
[----:B------:R-:W-:Y:S05]  /*8950*/  BSYNC B1 ;  /* 0x0000000000017941 */ /* 0x000fea0003800000 */
.L_x_152:
        /* <DEDUP_REMOVED lines=12> */
.L_x_155:
[----:B------:R-:W-:Y:S05]  /*8a20*/  BSYNC B1 ;  /* 0x0000000000017941 */ /* 0x000fea0003800000 */
.L_x_154:
        /* <DEDUP_REMOVED lines=12> */
.L_x_157:
[----:B------:R-:W-:Y:S05]  /*8af0*/  BSYNC B1 ;  /* 0x0000000000017941 */ /* 0x000fea0003800000 */
.L_x_156:
        /* <DEDUP_REMOVED lines=12> */
.L_x_159:
[----:B------:R-:W-:Y:S05]  /*8bc0*/  BSYNC B1 ;  /* 0x0000000000017941 */ /* 0x000fea0003800000 */
.L_x_158:
        /* <DEDUP_REMOVED lines=12> */
.L_x_161:
[----:B------:R-:W-:Y:S05]  /*8c90*/  BSYNC B1 ;  /* 0x0000000000017941 */ /* 0x000fea0003800000 */
.L_x_160:
        /* <DEDUP_REMOVED lines=12> */
.L_x_163:
[----:B------:R-:W-:Y:S05]  /*8d60*/  BSYNC B1 ;  /* 0x0000000000017941 */ /* 0x000fea0003800000 */
.L_x_162:
        /* <DEDUP_REMOVED lines=12> */
.L_x_165:
[----:B------:R-:W-:Y:S05]  /*8e30*/  BSYNC B1 ;  /* 0x0000000000017941 */ /* 0x000fea0003800000 */
.L_x_164:
        /* <DEDUP_REMOVED lines=12> */
.L_x_167:
[----:B------:R-:W-:Y:S05]  /*8f00*/  BSYNC B1 ;  /* 0x0000000000017941 */ /* 0x000fea0003800000 */
.L_x_166:
        /* <DEDUP_REMOVED lines=12> */
.L_x_169:
[----:B------:R-:W-:Y:S05]  /*8fd0*/  BSYNC B1 ;  /* 0x0000000000017941 */ /* 0x000fea0003800000 */
.L_x_168:
        /* <DEDUP_REMOVED lines=12> */
.L_x_171:
[----:B------:R-:W-:Y:S05]  /*90a0*/  BSYNC B1 ;  /* 0x0000000000017941 */ /* 0x000fea0003800000 */
.L_x_170:
        /* <DEDUP_REMOVED lines=12> */
.L_x_173:
[----:B------:R-:W-:Y:S05]  /*9170*/  BSYNC B1 ;  /* 0x0000000000017941 */ /* 0x000fea0003800000 */
.L_x_172:
        /* <DEDUP_REMOVED lines=12> */
.L_x_175:
[----:B------:R-:W-:Y:S05]  /*9240*/  BSYNC B1 ;  /* 0x0000000000017941 */ /* 0x000fea0003800000 */
.L_x_174:
        /* <DEDUP_REMOVED lines=12> */
.L_x_177:
[----:B------:R-:W-:Y:S05]  /*9310*/  BSYNC B1 ;  /* 0x0000000000017941 */ /* 0x000fea0003800000 */
.L_x_176:
        /* <DEDUP_REMOVED lines=12> */
.L_x_179:
[----:B------:R-:W-:Y:S05]  /*93e0*/  BSYNC B1 ;  /* 0x0000000000017941 */ /* 0x000fea0003800000 */
.L_x_178:
        /* <DEDUP_REMOVED lines=12> */
.L_x_181:
[----:B------:R-:W-:Y:S05]  /*94b0*/  BSYNC B1 ;  /* 0x0000000000017941 */ /* 0x000fea0003800000 */
.L_x_180:
        /* <DEDUP_REMOVED lines=12> */
.L_x_183:
[----:B------:R-:W-:Y:S05]  /*9580*/  BSYNC B1 ;  /* 0x0000000000017941 */ /* 0x000fea0003800000 */
.L_x_182:
        /* <DEDUP_REMOVED lines=12> */
.L_x_185:
[----:B------:R-:W-:Y:S05]  /*9650*/  BSYNC B1 ;  /* 0x0000000000017941 */ /* 0x000fea0003800000 */
.L_x_184:
        /* <DEDUP_REMOVED lines=12> */
.L_x_187:
[----:B------:R-:W-:Y:S05]  /*9720*/  BSYNC B1 ;  /* 0x0000000000017941 */ /* 0x000fea0003800000 */
.L_x_186:
[----:B-----5:R-:W-:Y:S01]  /*9730*/  LOP3.LUT R32, R32, 0xff, RZ, 0xc0, !PT ;  /* 0x000000ff20207812 */ /* 0x020fe200078ec0ff */
[----:B------:R-:W-:Y:S01]  /*9740*/  BSSY B1, `(.L_x_188) ;  /* 0x000000b000017945 */ /* 0x000fe20003800000 */
[----:B------:R-:W-:Y:S02]  /*9750*/  ISETP.LT.OR P3, PT, R34, 0x99, !P0 ;  /* 0x000000992200780c */ /* 0x000fe40004761670 */
[----:B------:R-:W-:-:S05]  /*9760*/  F2FP.F16.E5M2.UNPACK_B R32, R32 ;  /* 0x00000020ff20723e */ /* 0x000fca00020004ff */
[----:B------:R-:W-:-:S05]  /*9770*/  HADD2.F32 R32, -RZ, R32.H0_H0 ;  /* 0x20000020ff207230 */ /* 0x000fca0000004100 */
[----:B------:R-:W-:-:S04]  /*9780*/  FMUL R32, R32, UR28 ;  /* 0x0000001c20207c20 */ /* 0x000fc80008400000 */
[----:B------:R-:W-:Y:S01]  /*9790*/  FFMA R32, R23, UR27, R32 ;  /* 0x0000001b17207c23 */ /* 0x000fe20008000020 */
[----:B------:R-:W-:-:S04]  /*97a0*/  PRMT R23, RZ, 0x7610, R23 ;  /* 0x00007610ff177816 */ /* 0x000fc80000000017 */
[----:B0-----:R-:W-:-:S05]  /*97b0*/  F2FP.SATFINITE.E5M2.F32.PACK_AB_MERGE_C R33, RZ, R32, RZ ;  /* 0x00000020ff21723e */ /* 0x001fca00048060ff */
[----:B------:R0:W-:Y:S01]  /*97c0*/  @!P2 STG.E.U8 desc[UR24][R26.64+0x91], R33 ;  /* 0x000091211a00a986 */ /* 0x0001e2000c101118 */
[----:B------:R-:W-:Y:S05]  /*97d0*/  @P3 BRA `(.L_x_189) ;  /* 0x0000000000043947 */ /* 0x000fea0003800000 */
[----:B------:R0:W5:Y:S02]  /*97e0*/  LDG.E.U8 R23, desc[UR24][R28.64+0x98] ;  /* 0x000098181c177981 */ /* 0x000164000c1e1100 */
.L_x_189:
[----:B------:R-:W-:Y:S05]  /*97f0*/  BSYNC B1 ;  /* 0x0000000000017941 */ /* 0x000fea0003800000 */
.L_x_188:
        /* <DEDUP_REMOVED lines=8> */
[----:B------:R-:W-:-:S05]  /*9880*/  F2FP.SATFINITE.E5M2.F32.PACK_AB_MERGE_C R23, RZ, R23, RZ ;  /* 0x00000017ff17723e */ /* 0x000fca00048060ff */
[----:B------:R0:W-:Y:S01]  /*9890*/  @!P3 STG.E.U8 desc[UR24][R24.64+0x98], R23 ;  /* 0x000098171800b986 */ /* 0x0001e2000c101118 */
[----:B------:R-:W-:Y:S05]  /*98a0*/  @P2 BRA `(.L_x_191) ;  /* 0x0000000000042947 */ /* 0x000fea0003800000 */
[----:B------:R0:W5:Y:S02]  /*98b0*/  LDG.E.U8 R22, desc[UR24][R28.64+0x99] ;  /* 0x000099181c167981 */ /* 0x000164000c1e1100 */
.L_x_191:
[----:B------:R-:W-:Y:S05]  /*98c0*/  BSYNC B1 ;  /* 0x0000000000017941 */ /* 0x000fea0003800000 */
.L_x_190:
        /* <DEDUP_REMOVED lines=12> */
.L_x_193:
[----:B------:R-:W-:Y:S05]  /*9990*/  BSYNC B1 ;  /* 0x0000000000017941 */ /* 0x000fea0003800000 */
.L_x_192:
        /* <DEDUP_REMOVED lines=12> */
.L_x_195:
[----:B------:R-:W-:Y:S05]  /*9a60*/  BSYNC B1 ;  /* 0x0000000000017941 */ /* 0x000fea0003800000 */
.L_x_194:
        /* <DEDUP_REMOVED lines=12> */
.L_x_197:
[----:B------:R-:W-:Y:S05]  /*9b30*/  BSYNC B1 ;  /* 0x0000000000017941 */ /* 0x000fea0003800000 */
.L_x_196:
        /* <DEDUP_REMOVED lines=12> */
.L_x_199:
[----:B------:R-:W-:Y:S05]  /*9c00*/  BSYNC B1 ;  /* 0x0000000000017941 */ /* 0x000fea0003800000 */
.L_x_198:
        /* <DEDUP_REMOVED lines=12> */
.L_x_201:
[----:B------:R-:W-:Y:S05]  /*9cd0*/  BSYNC B1 ;  /* 0x0000000000017941 */ /* 0x000fea0003800000 */
.L_x_200:
        /* <DEDUP_REMOVED lines=12> */
.L_x_203:
[----:B------:R-:W-:Y:S05]  /*9da0*/  BSYNC B1 ;  /* 0x0000000000017941 */ /* 0x000fea0003800000 */
.L_x_202:
        /* <DEDUP_REMOVED lines=12> */
.L_x_205:
[----:B------:R-:W-:Y:S05]  /*9e70*/  BSYNC B1 ;  /* 0x0000000000017941 */ /* 0x000fea0003800000 */
.L_x_204:
        /* <DEDUP_REMOVED lines=12> */
.L_x_207:
[----:B------:R-:W-:Y:S05]  /*9f40*/  BSYNC B1 ;  /* 0x0000000000017941 */ /* 0x000fea0003800000 */
.L_x_206:
        /* <DEDUP_REMOVED lines=12> */
.L_x_209:
[----:B------:R-:W-:Y:S05]  /*a010*/  BSYNC B1 ;  /* 0x0000000000017941 */ /* 0x000fea0003800000 */
.L_x_208:
        /* <DEDUP_REMOVED lines=12> */
.L_x_211:
[----:B------:R-:W-:Y:S05]  /*a0e0*/  BSYNC B1 ;  /* 0x0000000000017941 */ /* 0x000fea0003800000 */
.L_x_210:
        /* <DEDUP_REMOVED lines=12> */
.L_x_213:
[----:B------:R-:W-:Y:S05]  /*a1b0*/  BSYNC B1 ;  /* 0x0000000000017941 */ /* 0x000fea0003800000 */
.L_x_212:
        /* <DEDUP_REMOVED lines=12> */
.L_x_215:
[----:B------:R-:W-:Y:S05]  /*a280*/  BSYNC B1 ;  /* 0x0000000000017941 */ /* 0x000fea0003800000 */
.L_x_214:
        /* <DEDUP_REMOVED lines=12> */
.L_x_217:
[----:B------:R-:W-:Y:S05]  /*a350*/  BSYNC B1 ;  /* 0x0000000000017941 */ /* 0x000fea0003800000 */
.L_x_216:
        /* <DEDUP_REMOVED lines=12> */
.L_x_219:
[----:B------:R-:W-:Y:S05]  /*a420*/  BSYNC B1 ;  /* 0x0000000000017941 */ /* 0x000fea0003800000 */
.L_x_218:
        /* <DEDUP_REMOVED lines=12> */
.L_x_221:
[----:B------:R-:W-:Y:S05]  /*a4f0*/  BSYNC B1 ;  /* 0x0000000000017941 */ /* 0x000fea0003800000 */
.L_x_220:
        /* <DEDUP_REMOVED lines=12> */
.L_x_223:
[----:B------:R-:W-:Y:S05]  /*a5c0*/  BSYNC B1 ;  /* 0x0000000000017941 */ /* 0x000fea0003800000 */
.L_x_222:
        /* <DEDUP_REMOVED lines=12> */
.L_x_225:
[----:B------:R-:W-:Y:S05]  /*a690*/  BSYNC B1 ;  /* 0x0000000000017941 */ /* 0x000fea0003800000 */
.L_x_224:
        /* <DEDUP_REMOVED lines=12> */
.L_x_227:
[----:B------:R-:W-:Y:S05]  /*a760*/  BSYNC B1 ;  /* 0x0000000000017941 */ /* 0x000fea0003800000 */
.L_x_226:
        /* <DEDUP_REMOVED lines=12> */
.L_x_229:
[----:B------:R-:W-:Y:S05]  /*a830*/  BSYNC B1 ;  /* 0x0000000000017941 */ /* 0x000fea0003800000 */
.L_x_228:
        /* <DEDUP_REMOVED lines=12> */
.L_x_231:
[----:B------:R-:W-:Y:S05]  /*a900*/  BSYNC B1 ;  /* 0x0000000000017941 */ /* 0x000fea0003800000 */
.L_x_230:
[----:B-----5:R-:W-:Y:S01]  /*a910*/  LOP3.LUT R2, R2, 0xff, RZ, 0xc0, !PT ;  /* 0x000000ff02027812 */ /* 0x020fe200078ec0ff */
[----:B------:R-:W-:Y:S01]  /*a920*/  BSSY B1, `(.L_x_232) ;  /* 0x000000b000017945 */ /* 0x000fe20003800000 */
[----:B------:R-:W-:Y:S02]  /*a930*/  ISETP.LT.OR P3, PT, R34, 0xc1, !P1 ;  /* 0x000000c12200780c */ /* 0x000fe40004f61670 */
[----:B------:R-:W-:-:S05]  /*a940*/  F2FP.F16.E5M2.UNPACK_B R2, R2 ;  /* 0x00000002ff02723e */ /* 0x000fca00020004ff */
[----:B------:R-:W-:-:S05]  /*a950*/  HADD2.F32 R2, -RZ, R2.H0_H0 ;  /* 0x20000002ff027230 */ /* 0x000fca0000004100 */
[----:B0-----:R-:W-:-:S04]  /*a960*/  FMUL R3, R2, UR28 ;  /* 0x0000001c02037c20 */ /* 0x001fc80008400000 */
[----:B------:R-:W-:Y:S01]  /*a970*/  FFMA R3, R0, UR27, R3 ;  /* 0x0000001b00037c23 */ /* 0x000fe20008000003 */
[----:B------:R-:W-:-:S04]  /*a980*/  PRMT R0, RZ, 0x7610, R0 ;  /* 0x00007610ff007816 */ /* 0x000fc80000000000 */
[----:B------:R-:W-:-:S05]  /*a990*/  F2FP.SATFINITE.E5M2.F32.PACK_AB_MERGE_C R3, RZ, R3, RZ ;  /* 0x00000003ff03723e */ /* 0x000fca00048060ff */
[----:B------:R0:W-:Y:S01]  /*a9a0*/  @!P2 STG.E.U8 desc[UR24][R24.64+0xc1], R3 ;  /* 0x0000c1031800a986 */ /* 0x0001e2000c101118 */
[----:B------:R-:W-:Y:S05]  /*a9b0*/  @P3 BRA `(.L_x_233) ;  /* 0x0000000000043947 */ /* 0x000fea0003800000 */
[----:B------:R0:W5:Y:S02]  /*a9c0*/  LDG.E.U8 R0, desc[UR24][R30.64+0xc0] ;  /* 0x0000c0181e007981 */ /* 0x000164000c1e1100 */
.L_x_233:
[----:B------:R-:W-:Y:S05]  /*a9d0*/  BSYNC B1 ;  /* 0x0000000000017941 */ /* 0x000fea0003800000 */
.L_x_232:
[----:B------:R-:W2:Y:S01]  /*a9e0*/  LDL.LU R2, [R1] ;  /* 0x0000000001027983 */ /* 0x000ea20000300800 */
[----:B-----5:R-:W-:Y:S01]  /*a9f0*/  LOP3.LUT R0, R0, 0xff, RZ, 0xc0, !PT ;  /* 0x000000ff00007812 */ /* 0x020fe200078ec0ff */
[----:B------:R-:W-:Y:S01]  /*aa00*/  BSSY B1, `(.L_x_234) ;  /* 0x000000b000017945 */ /* 0x000fe20003800000 */
[----:B------:R-:W-:Y:S02]  /*aa10*/  ISETP.LT.OR P2, PT, R34, 0xc2, !P1 ;  /* 0x000000c22200780c */ /* 0x000fe40004f41670 */
[----:B------:R-:W-:-:S05]  /*aa20*/  F2FP.F16.E5M2.UNPACK_B R0, R0 ;  /* 0x00000000ff00723e */ /* 0x000fca00020004ff */
[----:B------:R-:W-:-:S05]  /*aa30*/  HADD2.F32 R0, -RZ, R0.H0_H0 ;  /* 0x20000000ff007230 */ /* 0x000fca0000004100 */
[----:B------:R-:W-:-:S04]  /*aa40*/  FMUL R0, R0, UR28 ;  /* 0x0000001c00007c20 */ /* 0x000fc80008400000 */
[----:B--2---:R-:W-:-:S05]  /*aa50*/  FFMA R0, R2, UR27, R0 ;  /* 0x0000001b02007c23 */ /* 0x004fca0008000000 */
[----:B0-----:R-:W-:Y:S02]  /*aa60*/  F2FP.SATFINITE.E5M2.F32.PACK_AB_MERGE_C R3, RZ, R0, RZ ;  /* 0x00000000ff03723e */ /* 0x001fe400048060ff */
[----:B------:R-:W-:-:S03]  /*aa70*/  PRMT R0, RZ, 0x7610, R0 ;  /* 0x00007610ff007816 */ /* 0x000fc60000000000 */
[----:B------:R0:W-:Y:S01]  /*aa80*/  @!P3 STG.E.U8 desc[UR24][R26.64+0xc0], R3 ;  /* 0x0000c0031a00b986 */ /* 0x0001e2000c101118 */
[----:B------:R-:W-:Y:S05]  /*aa90*/  @P2 BRA `(.L_x_235) ;  /* 0x0000000000042947 */ /* 0x000fea0003800000 */
[----:B------:R2:W5:Y:S02]  /*aaa0*/  LDG.E.U8 R0, desc[UR24][R30.64+0xc1] ;  /* 0x0000c1181e007981 */ /* 0x000564000c1e1100 */
.L_x_235:
[----:B------:R-:W-:Y:S05]  /*aab0*/  BSYNC B1 ;  /* 0x0000000000017941 */ /* 0x000fea0003800000 */
.L_x_234:
[----:B------:R-:W3:Y:S01]  /*aac0*/  LDL.LU R2, [R1+0x4] ;  /* 0x0000040001027983 */ /* 0x000ee20000300800 */
[----:B-----5:R-:W-:Y:S01]  /*aad0*/  LOP3.LUT R0, R0, 0xff, RZ, 0xc0, !PT ;  /* 0x000000ff00007812 */ /* 0x020fe200078ec0ff */
[----:B------:R-:W-:Y:S01]  /*aae0*/  BSSY B1, `(.L_x_236) ;  /* 0x000000b000017945 */ /* 0x000fe20003800000 */
[----:B------:R-:W-:Y:S02]  /*aaf0*/  ISETP.LT.OR P3, PT, R34, 0xc9, !P0 ;  /* 0x000000c92200780c */ /* 0x000fe40004761670 */
[----:B------:R-:W-:-:S05]  /*ab00*/  F2FP.F16.E5M2.UNPACK_B R0, R0 ;  /* 0x00000000ff00723e */ /* 0x000fca00020004ff */
[----:B------:R-:W-:-:S05]  /*ab10*/  HADD2.F32 R0, -RZ, R0.H0_H0 ;  /* 0x20000000ff007230 */ /* 0x000fca0000004100 */
[----:B------:R-:W-:-:S04]  /*ab20*/  FMUL R0, R0, UR28 ;  /* 0x0000001c00007c20 */ /* 0x000fc80008400000 */
[----:B---3--:R-:W-:-:S05]  /*ab30*/  FFMA R0, R2, UR27, R0 ;  /* 0x0000001b02007c23 */ /* 0x008fca0008000000 */
[----:B0-----:R-:W-:Y:S02]  /*ab40*/  F2FP.SATFINITE.E5M2.F32.PACK_AB_MERGE_C R3, RZ, R0, RZ ;  /* 0x00000000ff03723e */ /* 0x001fe400048060ff */
[----:B------:R-:W-:-:S03]  /*ab50*/  PRMT R0, RZ, 0x7610, R0 ;  /* 0x00007610ff007816 */ /* 0x000fc60000000000 */
[----:B------:R0:W-:Y:S01]  /*ab60*/  @!P2 STG.E.U8 desc[UR24][R26.64+0xc1], R3 ;  /* 0x0000c1031a00a986 */ /* 0x0001e2000c101118 */
[----:B------:R-:W-:Y:S05]  /*ab70*/  @P3 BRA `(.L_x_237) ;  /* 0x0000000000043947 */ /* 0x000fea0003800000 */
[----:B------:R3:W5:Y:S02]  /*ab80*/  LDG.E.U8 R0, desc[UR24][R28.64+0xc8] ;  /* 0x0000c8181c007981 */ /* 0x000764000c1e1100 */
.L_x_237:
[----:B------:R-:W-:Y:S05]  /*ab90*/  BSYNC B1 ;  /* 0x0000000000017941 */ /* 0x000fea0003800000 */
.L_x_236:
[----:B------:R-:W2:Y:S01]  /*aba0*/  LDL.LU R2, [R1+0x8] ;  /* 0x0000080001027983 */ /* 0x000ea20000300800 */
        /* <DEDUP_REMOVED lines=12> */
.L_x_239:
[----:B------:R-:W-:Y:S05]  /*ac70*/  BSYNC B1 ;  /* 0x0000000000017941 */ /* 0x000fea0003800000 */
.L_x_238:
        /* <DEDUP_REMOVED lines=13> */
.L_x_241:
[----:B------:R-:W-:Y:S05]  /*ad50*/  BSYNC B1 ;  /* 0x0000000000017941 */ /* 0x000fea0003800000 */
.L_x_240:
        /* <DEDUP_REMOVED lines=13> */
.L_x_243:
[----:B------:R-:W-:Y:S05]  /*ae30*/  BSYNC B1 ;  /* 0x0000000000017941 */ /* 0x000fea0003800000 */
.L_x_242:
        /* <DEDUP_REMOVED lines=13> */
.L_x_245:
[----:B------:R-:W-:Y:S05]  /*af10*/  BSYNC B1 ;  /* 0x0000000000017941 */ /* 0x000fea0003800000 */
.L_x_244:
        /* <DEDUP_REMOVED lines=13> */
.L_x_247:
[----:B------:R-:W-:Y:S05]  /*aff0*/  BSYNC B1 ;  /* 0x0000000000017941 */ /* 0x000fea0003800000 */
.L_x_246:
        /* <DEDUP_REMOVED lines=13> */
.L_x_249:
[----:B------:R-:W-:Y:S05]  /*b0d0*/  BSYNC B1 ;  /* 0x0000000000017941 */ /* 0x000fea0003800000 */
.L_x_248:
        /* <DEDUP_REMOVED lines=13> */
.L_x_251:
[----:B------:R-:W-:Y:S05]  /*b1b0*/  BSYNC B1 ;  /* 0x0000000000017941 */ /* 0x000fea0003800000 */
.L_x_250:
        /* <DEDUP_REMOVED lines=13> */
.L_x_253:
[----:B------:R-:W-:Y:S05]  /*b290*/  BSYNC B1 ;  /* 0x0000000000017941 */ /* 0x000fea0003800000 */
.L_x_252:
        /* <DEDUP_REMOVED lines=13> */
.L_x_255:
[----:B------:R-:W-:Y:S05]  /*b370*/  BSYNC B1 ;  /* 0x0000000000017941 */ /* 0x000fea0003800000 */
.L_x_254:
        /* <DEDUP_REMOVED lines=13> */
.L_x_257:
[----:B------:R-:W-:Y:S05]  /*b450*/  BSYNC B1 ;  /* 0x0000000000017941 */ /* 0x000fea0003800000 */
.L_x_256:
        /* <DEDUP_REMOVED lines=13> */
.L_x_259:
[----:B------:R-:W-:Y:S05]  /*b530*/  BSYNC B1 ;  /* 0x0000000000017941 */ /* 0x000fea0003800000 */
.L_x_258:
        /* <DEDUP_REMOVED lines=13> */
.L_x_261:
[----:B------:R-:W-:Y:S05]  /*b610*/  BSYNC B1 ;  /* 0x0000000000017941 */ /* 0x000fea0003800000 */
.L_x_260:
        /* <DEDUP_REMOVED lines=13> */
.L_x_263:
[----:B------:R-:W-:Y:S05]  /*b6f0*/  BSYNC B1 ;  /* 0x0000000000017941 */ /* 0x000fea0003800000 */
.L_x_262:
        /* <DEDUP_REMOVED lines=13> */
.L_x_265:
[----:B------:R-:W-:Y:S05]  /*b7d0*/  BSYNC B1 ;  /* 0x0000000000017941 */ /* 0x000fea0003800000 */
.L_x_264:
        /* <DEDUP_REMOVED lines=13> */
.L_x_267:
[----:B------:R-:W-:Y:S05]  /*b8b0*/  BSYNC B1 ;  /* 0x0000000000017941 */ /* 0x000fea0003800000 */
.L_x_266:
        /* <DEDUP_REMOVED lines=13> */
.L_x_269:
[----:B------:R-:W-:Y:S05]  /*b990*/  BSYNC B1 ;  /* 0x0000000000017941 */ /* 0x000fea0003800000 */
.L_x_268:
        /* <DEDUP_REMOVED lines=13> */
.L_x_271:
[----:B------:R-:W-:Y:S05]  /*ba70*/  BSYNC B1 ;  /* 0x0000000000017941 */ /* 0x000fea0003800000 */
.L_x_270:
        /* <DEDUP_REMOVED lines=13> */
.L_x_273:
[----:B------:R-:W-:Y:S05]  /*bb50*/  BSYNC B1 ;  /* 0x0000000000017941 */ /* 0x000fea0003800000 */
.L_x_272:
        /* <DEDUP_REMOVED lines=13> */
.L_x_275:
[----:B------:R-:W-:Y:S05]  /*bc30*/  BSYNC B1 ;  /* 0x0000000000017941 */ /* 0x000fea0003800000 */
.L_x_274:
        /* <DEDUP_REMOVED lines=13> */
.L_x_277:
[----:B------:R-:W-:Y:S05]  /*bd10*/  BSYNC B1 ;  /* 0x0000000000017941 */ /* 0x000fea0003800000 */
.L_x_276:
        /* <DEDUP_REMOVED lines=13> */
.L_x_279:
[----:B------:R-:W-:Y:S05]  /*bdf0*/  BSYNC B1 ;  /* 0x0000000000017941 */ /* 0x000fea0003800000 */
.L_x_278:
        /* <DEDUP_REMOVED lines=13> */
.L_x_281:
[----:B------:R-:W-:Y:S05]  /*bed0*/  BSYNC B1 ;  /* 0x0000000000017941 */ /* 0x000fea0003800000 */
.L_x_280:
        /* <DEDUP_REMOVED lines=13> */
.L_x_283:
[----:B------:R-:W-:Y:S05]  /*bfb0*/  BSYNC B1 ;  /* 0x0000000000017941 */ /* 0x000fea0003800000 */
.L_x_282:
        /* <DEDUP_REMOVED lines=13> */
.L_x_285:
[----:B------:R-:W-:Y:S05]  /*c090*/  BSYNC B1 ;  /* 0x0000000000017941 */ /* 0x000fea0003800000 */
.L_x_284:
        /* <DEDUP_REMOVED lines=13> */
.L_x_287:
[----:B------:R-:W-:Y:S05]  /*c170*/  BSYNC B1 ;  /* 0x0000000000017941 */ /* 0x000fea0003800000 */
.L_x_286:
        /* <DEDUP_REMOVED lines=13> */
.L_x_289:
[----:B------:R-:W-:Y:S05]  /*c250*/  BSYNC B1 ;  /* 0x0000000000017941 */ /* 0x000fea0003800000 */
.L_x_288:
        /* <DEDUP_REMOVED lines=13> */
.L_x_291:
[----:B------:R-:W-:Y:S05]  /*c330*/  BSYNC B1 ;  /* 0x0000000000017941 */ /* 0x000fea0003800000 */
.L_x_290:
[----:B------:R-:W-:Y:S05]  /*c340*/  @P1 BRA `(.L_x_292) ;  /* 0x0000002000a41947 */ /* 0x000fea0003800000 */
[----:B------:R-:W2:Y:S01]  /*c350*/  LDL.LU R2, [R1+0x74] ;  /* 0x0000740001027983 */ /* 0x000ea20000300800 */
[----:B-----5:R-:W-:-:S04]  /*c360*/  LOP3.LUT R0, R0, 0xff, RZ, 0xc0, !PT ;  /* 0x000000ff00007812 */ /* 0x020fc800078ec0ff */
[----:B------:R-:W-:-:S05]  /*c370*/  F2FP.F16.E5M2.UNPACK_B R0, R0 ;  /* 0x00000000ff00723e */ /* 0x000fca00020004ff */
[----:B------:R-:W-:-:S05]  /*c380*/  HADD2.F32 R0, -RZ, R0.H0_H0 ;  /* 0x20000000ff007230 */ /* 0x000fca0000004100 */
[----:B------:R-:W-:-:S04]  /*c390*/  FMUL R0, R0, UR28 ;  /* 0x0000001c00007c20 */ /* 0x000fc80008400000 */
[----:B--2---:R-:W-:-:S05]  /*c3a0*/  FFMA R0, R2, UR27, R0 ;  /* 0x0000001b02007c23 */ /* 0x004fca0008000000 */
[----:B0-----:R-:W-:-:S05]  /*c3b0*/  F2FP.SATFINITE.E5M2.F32.PACK_AB_MERGE_C R3, RZ, R0, RZ ;  /* 0x00000000ff03723e */ /* 0x001fca00048060ff */
[----:B------:R0:W-:Y:S01]  /*c3c0*/  STG.E.U8 desc[UR24][R26.64+0xf9], R3 ;  /* 0x0000f9031a007986 */ /* 0x0001e2000c101118 */
[----:B------:R-:W-:Y:S05]  /*c3d0*/  BRA `(.L_x_292) ;  /* 0x0000002000807947 */ /* 0x000fea0003800000 */
.L_x_35:
[----:B------:R-:W-:Y:S01]  /*c3e0*/  ISETP.GE.AND P1, PT, R39, 0x1, PT ;  /* 0x000000012700780c */ /* 0x000fe20003f26270 */
[----:B------:R-:W-:Y:S01]  /*c3f0*/  FMUL R225, R225, UR27 ;  /* 0x0000001be1e17c20 */ /* 0x000fe20008400000 */
[----:B------:R-:W2:Y:S01]  /*c400*/  LDL.LU R227, [R1+0x14] ;  /* 0x0000140001e37983 */ /* 0x000ea20000300800 */
[----:B------:R-:W-:Y:S01]  /*c410*/  FMUL R226, R226, UR27 ;  /* 0x0000001be2e27c20 */ /* 0x000fe20008400000 */
[C---:B------:R-:W-:Y:S02]  /*c420*/  ISETP.LT.OR P3, PT, R34.reuse, 0x2, !P1 ;  /* 0x000000022200780c */ /* 0x040fe40004f61670 */
[----:B------:R-:W-:Y:S02]  /*c430*/  ISETP.LT.OR P2, PT, R34, 0x1, !P1 ;  /* 0x000000012200780c */ /* 0x000fe40004f41670 */
[----:B------:R-:W-:Y:S01]  /*c440*/  F2FP.SATFINITE.E5M2.F32.PACK_AB_MERGE_C R225, RZ, R225, RZ ;  /* 0x000000e1ffe1723e */ /* 0x000fe200048060ff */
[----:B------:R-:W-:Y:S01]  /*c450*/  FMUL R224, R224, UR27 ;  /* 0x0000001be0e07c20 */ /* 0x000fe20008400000 */
[----:B------:R-:W-:-:S02]  /*c460*/  F2FP.SATFINITE.E5M2.F32.PACK_AB_MERGE_C R29, RZ, R226, RZ ;  /* 0x000000e2ff1d723e */ /* 0x000fc400048060ff */
[----:B------:R-:W-:Y:S01]  /*c470*/  ISETP.GE.AND P0, PT, R39, 0x9, PT ;  /* 0x000000092700780c */ /* 0x000fe20003f06270 */
[----:B------:R-:W-:Y:S01]  /*c480*/  FMUL R222, R222, UR27 ;  /* 0x0000001bdede7c20 */ /* 0x000fe20008400000 */
[----:B------:R-:W3:Y:S01]  /*c490*/  LDL.LU R226, [R1+0x10] ;  /* 0x0000100001e27983 */ /* 0x000ee20000300800 */
[C---:B------:R-:W-:Y:S02]  /*c4a0*/  ISETP.LT.OR P6, PT, R34.reuse, 0xa, !P1 ;  /* 0x0000000a2200780c */ /* 0x040fe40004fc1670 */
[C---:B------:R-:W-:Y:S01]  /*c4b0*/  ISETP.LT.OR P4, PT, R34.reuse, 0x2, !P0 ;  /* 0x000000022200780c */ /* 0x040fe20004781670 */
[----:B------:R0:W-:Y:S01]  /*c4c0*/  @!P3 STG.E.U8 desc[UR24][R24.64+0x1], R225 ;  /* 0x000001e11800b986 */ /* 0x0001e2000c101118 */
[----:B------:R-:W-:Y:S01]  /*c4d0*/  ISETP.LT.OR P3, PT, R34, 0x1, !P0 ;  /* 0x000000012200780c */ /* 0x000fe20004761670 */
[----:B------:R-:W-:Y:S02]  /*c4e0*/  FMUL R223, R223, UR27 ;  /* 0x0000001bdfdf7c20 */ /* 0x000fe40008400000 */
[----:B------:R4:W-:Y:S01]  /*c4f0*/  @!P2 STG.E.U8 desc[UR24][R24.64], R29 ;  /* 0x0000001d1800a986 */ /* 0x0009e2000c101118 */
[----:B------:R-:W-:Y:S01]  /*c500*/  F2FP.SATFINITE.E5M2.F32.PACK_AB_MERGE_C R31, RZ, R222, RZ ;  /* 0x000000deff1f723e */ /* 0x000fe200048060ff */
[----:B------:R-:W-:-:S02]  /*c510*/  FMUL R221, R221, UR27 ;  /* 0x0000001bdddd7c20 */ /* 0x000fc40008400000 */
[----:B0-----:R-:W2:Y:S01]  /*c520*/  LDL.LU R225, [R1+0xc] ;  /* 0x00000c0001e17983 */ /* 0x001ea20000300800 */
[C---:B------:R-:W-:Y:S02]  /*c530*/  ISETP.LT.OR P5, PT, R34.reuse, 0x9, !P1 ;  /* 0x000000092200780c */ /* 0x040fe40004fa1670 */
[----:B----4-:R-:W-:Y:S02]  /*c540*/  F2FP.SATFINITE.E5M2.F32.PACK_AB_MERGE_C R29, RZ, R224, RZ ;  /* 0x000000e0ff1d723e */ /* 0x010fe400048060ff */
[----:B------:R-:W4:Y:S01]  /*c550*/  LDL.LU R224, [R1+0x8] ;  /* 0x0000080001e07983 */ /* 0x000f220000300800 */
[----:B------:R-:W-:Y:S02]  /*c560*/  F2FP.SATFINITE.E5M2.F32.PACK_AB_MERGE_C R223, RZ, R223, RZ ;  /* 0x000000dfffdf723e */ /* 0x000fe400048060ff */
[----:B------:R-:W-:Y:S01]  /*c570*/  ISETP.LT.OR P2, PT, R34, 0x9, !P0 ;  /* 0x000000092200780c */ /* 0x000fe20004741670 */
[----:B------:R-:W3:Y:S01]  /*c580*/  LDL.LU R222, [R1] ;  /* 0x0000000001de7983 */ /* 0x000ee20000300800 */
[----:B------:R-:W-:-:S03]  /*c590*/  F2FP.SATFINITE.E5M2.F32.PACK_AB_MERGE_C R221, RZ, R221, RZ ;  /* 0x000000ddffdd723e */ /* 0x000fc600048060ff */
[----:B------:R-:W-:Y:S04]  /*c5a0*/  @!P3 STG.E.U8 desc[UR24][R26.64], R29 ;  /* 0x0000001d1a00b986 */ /* 0x000fe8000c101118 */
[----:B------:R-:W-:Y:S04]  /*c5b0*/  @!P4 STG.E.U8 desc[UR24][R26.64+0x1], R223 ;  /* 0x000001df1a00c986 */ /* 0x000fe8000c101118 */
[----:B------:R0:W-:Y:S04]  /*c5c0*/  @!P6 STG.E.U8 desc[UR24][R24.64+0x9], R221 ;  /* 0x000009dd1800e986 */ /* 0x0001e8000c101118 */
[----:B0-----:R-:W2:Y:S01]  /*c5d0*/  LDL.LU R221, [R1+0x4] ;  /* 0x0000040001dd7983 */ /* 0x001ea20000300800 */
[----:B------:R-:W-:-:S05]  /*c5e0*/  FMUL R220, R220, UR27 ;  /* 0x0000001bdcdc7c20 */ /* 0x000fca0008400000 */
[----:B------:R-:W-:Y:S01]  /*c5f0*/  F2FP.SATFINITE.E5M2.F32.PACK_AB_MERGE_C R33, RZ, R220, RZ ;  /* 0x000000dcff21723e */ /* 0x000fe200048060ff */
[----:B------:R0:W-:Y:S01]  /*c600*/  @!P5 STG.E.U8 desc[UR24][R24.64+0x8], R31 ;  /* 0x0000081f1800d986 */ /* 0x0001e2000c101118 */
[C---:B------:R-:W-:Y:S02]  /*c610*/  ISETP.LT.OR P3, PT, R34.reuse, 0xa, !P0 ;  /* 0x0000000a2200780c */ /* 0x040fe40004761670 */
[C---:B------:R-:W-:Y:S01]  /*c620*/  ISETP.LT.OR P4, PT, R34.reuse, 0x12, !P1 ;  /* 0x000000122200780c */ /* 0x040fe20004f81670 */
[----:B------:R-:W-:Y:S01]  /*c630*/  @!P2 STG.E.U8 desc[UR24][R26.64+0x8], R33 ;  /* 0x000008211a00a986 */ /* 0x000fe2000c101118 */
[C---:B------:R-:W-:Y:S01]  /*c640*/  ISETP.LT.OR P2, PT, R34.reuse, 0x11, !P1 ;  /* 0x000000112200780c */ /* 0x040fe20004f41670 */
[----:B------:R-:W-:Y:S01]  /*c650*/  FMUL R219, R219, UR27 ;  /* 0x0000001bdbdb7c20 */ /* 0x000fe20008400000 */
[----:B------:R-:W-:Y:S01]  /*c660*/  ISETP.LT.OR P5, PT, R34, 0x11, !P0 ;  /* 0x000000112200780c */ /* 0x000fe200047a1670 */
[----:B------:R-:W-:Y:S01]  /*c670*/  FMUL R218, R218, UR27 ;  /* 0x0000001bdada7c20 */ /* 0x000fe20008400000 */
[----:B------:R-:W-:Y:S01]  /*c680*/  ISETP.LT.OR P6, PT, R34, 0x12, !P0 ;  /* 0x000000122200780c */ /* 0x000fe200047c1670 */
[----:B------:R-:W-:Y:S01]  /*c690*/  FMUL R217, R217, UR27 ;  /* 0x0000001bd9d97c20 */ /* 0x000fe20008400000 */
[----:B------:R-:W-:Y:S01]  /*c6a0*/  FMUL R216, R216, UR27 ;  /* 0x0000001bd8d87c20 */ /* 0x000fe20008400000 */
[----:B------:R-:W-:Y:S01]  /*c6b0*/  FMUL R215, R215, UR27 ;  /* 0x0000001bd7d77c20 */ /* 0x000fe20008400000 */
[----:B------:R-:W-:Y:S01]  /*c6c0*/  F2FP.SATFINITE.E5M2.F32.PACK_AB_MERGE_C R219, RZ, R219, RZ ;  /* 0x000000dbffdb723e */ /* 0x000fe200048060ff */
[----:B------:R-:W-:Y:S01]  /*c6d0*/  FMUL R214, R214, UR27 ;  /* 0x0000001bd6d67c20 */ /* 0x000fe20008400000 */
[----:B------:R-:W-:Y:S01]  /*c6e0*/  F2FP.SATFINITE.E5M2.F32.PACK_AB_MERGE_C R29, RZ, R218, RZ ;  /* 0x000000daff1d723e */ /* 0x000fe200048060ff */
[----:B------:R-:W-:Y:S01]  /*c6f0*/  FMUL R213, R213, UR27 ;  /* 0x0000001bd5d57c20 */ /* 0x000fe20008400000 */
[----:B------:R-:W-:Y:S01]  /*c700*/  F2FP.SATFINITE.E5M2.F32.PACK_AB_MERGE_C R217, RZ, R217, RZ ;  /* 0x000000d9ffd9723e */ /* 0x000fe200048060ff */
[----:B------:R-:W-:Y:S01]  /*c710*/  FMUL R212, R212, UR27 ;  /* 0x0000001bd4d47c20 */ /* 0x000fe20008400000 */
[----:B0-----:R-:W-:Y:S01]  /*c720*/  F2FP.SATFINITE.E5M2.F32.PACK_AB_MERGE_C R31, RZ, R216, RZ ;  /* 0x000000d8ff1f723e */ /* 0x001fe200048060ff */
[----:B------:R-:W-:Y:S01]  /*c730*/  FMUL R211, R211, UR27 ;  /* 0x0000001bd3d37c20 */ /* 0x000fe20008400000 */
[----:B------:R-:W-:Y:S01]  /*c740*/  F2FP.SATFINITE.E5M2.F32.PACK_AB_MERGE_C R215, RZ, R215, RZ ;  /* 0x000000d7ffd7723e */ /* 0x000fe200048060ff */
[----:B------:R-:W-:Y:S01]  /*c750*/  @!P3 STG.E.U8 desc[UR24][R26.64+0x9], R219 ;  /* 0x000009db1a00b986 */ /* 0x000fe2000c101118 */
[----:B------:R-:W-:-:S03]  /*c760*/  ISETP.LT.OR P3, PT, R34, 0x19, !P1 ;  /* 0x000000192200780c */ /* 0x000fc60004f61670 */
[----:B------:R0:W-:Y:S01]  /*c770*/  @!P2 STG.E.U8 desc[UR24][R24.64+0x10], R29 ;  /* 0x0000101d1800a986 */ /* 0x0001e2000c101118 */
[----:B------:R-:W-:-:S03]  /*c780*/  ISETP.LT.OR P2, PT, R34, 0x21, !P1 ;  /* 0x000000212200780c */ /* 0x000fc60004f41670 */
[----:B------:R-:W-:Y:S01]  /*c790*/  @!P4 STG.E.U8 desc[UR24][R24.64+0x11], R217 ;  /* 0x000011d91800c986 */ /* 0x000fe2000c101118 */
[----:B------:R-:W-:-:S03]  /*c7a0*/  ISETP.LT.OR P4, PT, R34, 0x1a, !P1 ;  /* 0x0000001a2200780c */ /* 0x000fc60004f81670 */
[----:B------:R1:W-:Y:S01]  /*c7b0*/  @!P5 STG.E.U8 desc[UR24][R26.64+0x10], R31 ;  /* 0x0000101f1a00d986 */ /* 0x0003e2000c101118 */
[----:B------:R-:W-:-:S03]  /*c7c0*/  ISETP.LT.OR P5, PT, R34, 0x19, !P0 ;  /* 0x000000192200780c */ /* 0x000fc600047a1670 */
[----:B------:R-:W-:Y:S01]  /*c7d0*/  @!P6 STG.E.U8 desc[UR24][R26.64+0x11], R215 ;  /* 0x000011d71a00e986 */ /* 0x000fe2000c101118 */
[----:B------:R-:W-:Y:S01]  /*c7e0*/  ISETP.LT.OR P6, PT, R34, 0x1a, !P0 ;  /* 0x0000001a2200780c */ /* 0x000fe200047c1670 */
[----:B------:R-:W-:Y:S01]  /*c7f0*/  FMUL R210, R210, UR27 ;  /* 0x0000001bd2d27c20 */ /* 0x000fe20008400000 */
[----:B0-----:R-:W-:Y:S01]  /*c800*/  F2FP.SATFINITE.E5M2.F32.PACK_AB_MERGE_C R29, RZ, R214, RZ ;  /* 0x000000d6ff1d723e */ /* 0x001fe200048060ff */
[----:B------:R-:W-:Y:S01]  /*c810*/  FMUL R209, R209, UR27 ;  /* 0x0000001bd1d17c20 */ /* 0x000fe20008400000 */
[----:B------:R-:W-:Y:S01]  /*c820*/  F2FP.SATFINITE.E5M2.F32.PACK_AB_MERGE_C R213, RZ, R213, RZ ;  /* 0x000000d5ffd5723e */ /* 0x000fe200048060ff */
[----:B------:R-:W-:Y:S01]  /*c830*/  FMUL R208, R208, UR27 ;  /* 0x0000001bd0d07c20 */ /* 0x000fe20008400000 */
[----:B------:R-:W-:Y:S01]  /*c840*/  F2FP.SATFINITE.E5M2.F32.PACK_AB_MERGE_C R211, RZ, R211, RZ ;  /* 0x000000d3ffd3723e */ /* 0x000fe200048060ff */
[----:B------:R-:W-:Y:S01]  /*c850*/  FMUL R207, R207, UR27 ;  /* 0x0000001bcfcf7c20 */ /* 0x000fe20008400000 */
[----:B-1----:R-:W-:Y:S01]  /*c860*/  F2FP.SATFINITE.E5M2.F32.PACK_AB_MERGE_C R31, RZ, R212, RZ ;  /* 0x000000d4ff1f723e */ /* 0x002fe200048060ff */
[----:B------:R-:W-:Y:S01]  /*c870*/  FMUL R206, R206, UR27 ;  /* 0x0000001bcece7c20 */ /* 0x000fe20008400000 */
[----:B------:R-:W-:Y:S01]  /*c880*/  F2FP.SATFINITE.E5M2.F32.PACK_AB_MERGE_C R33, RZ, R210, RZ ;  /* 0x000000d2ff21723e */ /* 0x000fe200048060ff */
[----:B------:R0:W-:Y:S01]  /*c890*/  @!P3 STG.E.U8 desc[UR24][R24.64+0x18], R29 ;  /* 0x0000181d1800b986 */ /* 0x0001e2000c101118 */
[----:B------:R-:W-:-:S03]  /*c8a0*/  ISETP.LT.OR P3, PT, R34, 0x22, !P1 ;  /* 0x000000222200780c */ /* 0x000fc60004f61670 */
[----:B------:R-:W-:Y:S01]  /*c8b0*/  @!P4 STG.E.U8 desc[UR24][R24.64+0x19], R213 ;  /* 0x000019d51800c986 */ /* 0x000fe2000c101118 */
[----:B------:R-:W-:-:S03]  /*c8c0*/  ISETP.LT.OR P4, PT, R34, 0x22, !P0 ;  /* 0x000000222200780c */ /* 0x000fc60004781670 */
[----:B------:R1:W-:Y:S01]  /*c8d0*/  @!P5 STG.E.U8 desc[UR24][R26.64+0x18], R31 ;  /* 0x0000181f1a00d986 */ /* 0x0003e2000c101118 */
[----:B------:R-:W-:-:S03]  /*c8e0*/  ISETP.LT.OR P5, PT, R34, 0x29, !P1 ;  /* 0x000000292200780c */ /* 0x000fc60004fa1670 */
[----:B------:R-:W-:Y:S01]  /*c8f0*/  @!P6 STG.E.U8 desc[UR24][R26.64+0x19], R211 ;  /* 0x000019d31a00e986 */ /* 0x000fe2000c101118 */
[----:B------:R-:W-:-:S03]  /*c900*/  ISETP.LT.OR P6, PT, R34, 0x2a, !P1 ;  /* 0x0000002a2200780c */ /* 0x000fc60004fc1670 */
[----:B------:R-:W-:Y:S01]  /*c910*/  @!P2 STG.E.U8 desc[UR24][R24.64+0x20], R33 ;  /* 0x000020211800a986 */ /* 0x000fe2000c101118 */
[----:B------:R-:W-:Y:S01]  /*c920*/  ISETP.LT.OR P2, PT, R34, 0x21, !P0 ;  /* 0x000000212200780c */ /* 0x000fe20004741670 */
[----:B------:R-:W-:Y:S01]  /*c930*/  FMUL R205, R205, UR27 ;  /* 0x0000001bcdcd7c20 */ /* 0x000fe20008400000 */
[----:B------:R-:W-:Y:S01]  /*c940*/  F2FP.SATFINITE.E5M2.F32.PACK_AB_MERGE_C R209, RZ, R209, RZ ;  /* 0x000000d1ffd1723e */ /* 0x000fe200048060ff */
[----:B------:R-:W-:Y:S01]  /*c950*/  FMUL R204, R204, UR27 ;  /* 0x0000001bcccc7c20 */ /* 0x000fe20008400000 */
[----:B0-----:R-:W-:Y:S01]  /*c960*/  F2FP.SATFINITE.E5M2.F32.PACK_AB_MERGE_C R29, RZ, R208, RZ ;  /* 0x000000d0ff1d723e */ /* 0x001fe200048060ff */
[----:B------:R-:W-:Y:S01]  /*c970*/  FMUL R203, R203, UR27 ;  /* 0x0000001bcbcb7c20 */ /* 0x000fe20008400000 */
[----:B------:R-:W-:Y:S01]  /*c980*/  F2FP.SATFINITE.E5M2.F32.PACK_AB_MERGE_C R207, RZ, R207, RZ ;  /* 0x000000cfffcf723e */ /* 0x000fe200048060ff */
[----:B------:R-:W-:Y:S01]  /*c990*/  FMUL R202, R202, UR27 ;  /* 0x0000001bcaca7c20 */ /* 0x000fe20008400000 */
[----:B-1----:R-:W-:Y:S01]  /*c9a0*/  F2FP.SATFINITE.E5M2.F32.PACK_AB_MERGE_C R31, RZ, R206, RZ ;  /* 0x000000ceff1f723e */ /* 0x002fe200048060ff */
        /* <DEDUP_REMOVED lines=233> */
[----:B------:R-:W-:Y:S01]  /*d840*/  F2FP.SATFINITE.E5M2.F32.PACK_AB_MERGE_C R21, RZ, R21, RZ ;  /* 0x00000015ff15723e */ /* 0x000fe200048060ff */
[----:B------:R-:W-:Y:S01]  /*d850*/  FMUL R16, R16, UR27 ;  /* 0x0000001b10107c20 */ /* 0x000fe20008400000 */
[----:B------:R-:W-:Y:S01]  /*d860*/  F2FP.SATFINITE.E5M2.F32.PACK_AB_MERGE_C R19, RZ, R19, RZ ;  /* 0x00000013ff13723e */ /* 0x000fe200048060ff */
[----:B------:R-:W-:Y:S01]  /*d870*/  FMUL R15, R15, UR27 ;  /* 0x0000001b0f0f7c20 */ /* 0x000fe20008400000 */
[----:B0-----:R-:W-:Y:S01]  /*d880*/  F2FP.SATFINITE.E5M2.F32.PACK_AB_MERGE_C R29, RZ, R18, RZ ;  /* 0x00000012ff1d723e */ /* 0x001fe200048060ff */
[----:B------:R-:W-:Y:S01]  /*d890*/  FMUL R14, R14, UR27 ;  /* 0x0000001b0e0e7c20 */ /* 0x000fe20008400000 */
[----:B-1----:R-:W-:Y:S01]  /*d8a0*/  F2FP.SATFINITE.E5M2.F32.PACK_AB_MERGE_C R23, RZ, R20, RZ ;  /* 0x00000014ff17723e */ /* 0x002fe200048060ff */
[----:B------:R-:W-:Y:S01]  /*d8b0*/  @!P3 STG.E.U8 desc[UR24][R24.64+0x99], R21 ;  /* 0x000099151800b986 */ /* 0x000fe2000c101118 */
[----:B------:R-:W-:-:S02]  /*d8c0*/  F2FP.SATFINITE.E5M2.F32.PACK_AB_MERGE_C R17, RZ, R17, RZ ;  /* 0x00000011ff11723e */ /* 0x000fc400048060ff */
[C---:B------:R-:W-:Y:S01]  /*d8d0*/  ISETP.LT.OR P3, PT, R34.reuse, 0xa1, !P0 ;  /* 0x000000a12200780c */ /* 0x040fe20004761670 */
[----:B------:R0:W-:Y:S01]  /*d8e0*/  @!P4 STG.E.U8 desc[UR24][R26.64+0x99], R19 ;  /* 0x000099131a00c986 */ /* 0x0001e2000c101118 */
[----:B------:R-:W-:-:S03]  /*d8f0*/  ISETP.LT.OR P4, PT, R34, 0xa2, !P0 ;  /* 0x000000a22200780c */ /* 0x000fc60004781670 */
[----:B------:R-:W-:Y:S01]  /*d900*/  @!P2 STG.E.U8 desc[UR24][R26.64+0x98], R23 ;  /* 0x000098171a00a986 */ /* 0x000fe2000c101118 */
[----:B------:R-:W-:-:S03]  /*d910*/  ISETP.LT.OR P2, PT, R34, 0xa9, !P0 ;  /* 0x000000a92200780c */ /* 0x000fc60004741670 */
[----:B------:R-:W-:Y:S01]  /*d920*/  @!P5 STG.E.U8 desc[UR24][R24.64+0xa0], R29 ;  /* 0x0000a01d1800d986 */ /* 0x000fe2000c101118 */
[----:B------:R-:W-:-:S03]  /*d930*/  ISETP.LT.OR P5, PT, R34, 0xa9, !P1 ;  /* 0x000000a92200780c */ /* 0x000fc60004fa1670 */
[----:B------:R1:W-:Y:S01]  /*d940*/  @!P6 STG.E.U8 desc[UR24][R24.64+0xa1], R17 ;  /* 0x0000a1111800e986 */ /* 0x0003e2000c101118 */
[----:B------:R-:W-:Y:S01]  /*d950*/  ISETP.LT.OR P6, PT, R34, 0xaa, !P1 ;  /* 0x000000aa2200780c */ /* 0x000fe20004fc1670 */
[----:B------:R-:W-:Y:S01]  /*d960*/  FMUL R13, R13, UR27 ;  /* 0x0000001b0d0d7c20 */ /* 0x000fe20008400000 */
[----:B0-----:R-:W-:Y:S01]  /*d970*/  F2FP.SATFINITE.E5M2.F32.PACK_AB_MERGE_C R19, RZ, R16, RZ ;  /* 0x00000010ff13723e */ /* 0x001fe200048060ff */
[----:B------:R-:W-:Y:S01]  /*d980*/  FMUL R12, R12, UR27 ;  /* 0x0000001b0c0c7c20 */ /* 0x000fe20008400000 */
[----:B------:R-:W-:Y:S01]  /*d990*/  F2FP.SATFINITE.E5M2.F32.PACK_AB_MERGE_C R15, RZ, R15, RZ ;  /* 0x0000000fff0f723e */ /* 0x000fe200048060ff */
[----:B------:R-:W-:Y:S01]  /*d9a0*/  FMUL R11, R11, UR27 ;  /* 0x0000001b0b0b7c20 */ /* 0x000fe20008400000 */
[----:B------:R-:W-:Y:S01]  /*d9b0*/  F2FP.SATFINITE.E5M2.F32.PACK_AB_MERGE_C R13, RZ, R13, RZ ;  /* 0x0000000dff0d723e */ /* 0x000fe200048060ff */
[----:B------:R-:W-:Y:S01]  /*d9c0*/  @!P3 STG.E.U8 desc[UR24][R26.64+0xa0], R19 ;  /* 0x0000a0131a00b986 */ /* 0x000fe2000c101118 */
[----:B------:R-:W-:Y:S02]  /*d9d0*/  F2FP.SATFINITE.E5M2.F32.PACK_AB_MERGE_C R21, RZ, R12, RZ ;  /* 0x0000000cff15723e */ /* 0x000fe400048060ff */
[----:B-1----:R-:W-:Y:S01]  /*d9e0*/  F2FP.SATFINITE.E5M2.F32.PACK_AB_MERGE_C R17, RZ, R14, RZ ;  /* 0x0000000eff11723e */ /* 0x002fe200048060ff */
[----:B------:R-:W-:Y:S01]  /*d9f0*/  @!P4 STG.E.U8 desc[UR24][R26.64+0xa1], R15 ;  /* 0x0000a10f1a00c986 */ /* 0x000fe2000c101118 */
[----:B------:R-:W-:-:S02]  /*da00*/  ISETP.LT.OR P3, PT, R34, 0xaa, !P0 ;  /* 0x000000aa2200780c */ /* 0x000fc40004761670 */
[----:B------:R-:W-:Y:S01]  /*da10*/  ISETP.LT.OR P4, PT, R34, 0xb2, !P1 ;  /* 0x000000b22200780c */ /* 0x000fe20004f81670 */
[----:B------:R-:W-:Y:S01]  /*da20*/  @!P5 STG.E.U8 desc[UR24][R24.64+0xa8], R17 ;  /* 0x0000a8111800d986 */ /* 0x000fe2000c101118 */
[----:B------:R-:W-:-:S03]  /*da30*/  FMUL R9, R9, UR27 ;  /* 0x0000001b09097c20 */ /* 0x000fc60008400000 */
[----:B------:R0:W-:Y:S01]  /*da40*/  @!P6 STG.E.U8 desc[UR24][R24.64+0xa9], R13 ;  /* 0x0000a90d1800e986 */ /* 0x0001e2000c101118 */
[----:B------:R-:W-:-:S03]  /*da50*/  ISETP.LT.OR P5, PT, R34, 0xb1, !P0 ;  /* 0x000000b12200780c */ /* 0x000fc600047a1670 */
[----:B------:R-:W-:Y:S01]  /*da60*/  @!P2 STG.E.U8 desc[UR24][R26.64+0xa8], R21 ;  /* 0x0000a8151a00a986 */ /* 0x000fe2000c101118 */
[C---:B------:R-:W-:Y:S02]  /*da70*/  ISETP.LT.OR P2, PT, R34.reuse, 0xb1, !P1 ;  /* 0x000000b12200780c */ /* 0x040fe40004f41670 */
[----:B------:R-:W-:Y:S01]  /*da80*/  ISETP.LT.OR P6, PT, R34, 0xb2, !P0 ;  /* 0x000000b22200780c */ /* 0x000fe200047c1670 */
[----:B------:R-:W-:Y:S01]  /*da90*/  FMUL R10, R10, UR27 ;  /* 0x0000001b0a0a7c20 */ /* 0x000fe20008400000 */
[----:B------:R-:W-:Y:S01]  /*daa0*/  F2FP.SATFINITE.E5M2.F32.PACK_AB_MERGE_C R11, RZ, R11, RZ ;  /* 0x0000000bff0b723e */ /* 0x000fe200048060ff */
[----:B------:R-:W-:Y:S01]  /*dab0*/  FMUL R8, R8, UR27 ;  /* 0x0000001b08087c20 */ /* 0x000fe20008400000 */
[----:B------:R-:W-:Y:S01]  /*dac0*/  FMUL R7, R7, UR27 ;  /* 0x0000001b07077c20 */ /* 0x000fe20008400000 */
[----:B------:R-:W-:Y:S01]  /*dad0*/  F2FP.SATFINITE.E5M2.F32.PACK_AB_MERGE_C R9, RZ, R9, RZ ;  /* 0x00000009ff09723e */ /* 0x000fe200048060ff */
[----:B-----5:R-:W-:Y:S01]  /*dae0*/  FMUL R5, R5, UR27 ;  /* 0x0000001b05057c20 */ /* 0x020fe20008400000 */
[----:B0-----:R-:W-:Y:S01]  /*daf0*/  F2FP.SATFINITE.E5M2.F32.PACK_AB_MERGE_C R13, RZ, R10, RZ ;  /* 0x0000000aff0d723e */ /* 0x001fe200048060ff */
[----:B------:R-:W-:Y:S01]  /*db00*/  @!P3 STG.E.U8 desc[UR24][R26.64+0xa9], R11 ;  /* 0x0000a90b1a00b986 */ /* 0x000fe2000c101118 */
[----:B------:R-:W-:-:S02]  /*db10*/  F2FP.SATFINITE.E5M2.F32.PACK_AB_MERGE_C R15, RZ, R8, RZ ;  /* 0x00000008ff0f723e */ /* 0x000fc400048060ff */
[----:B------:R-:W-:Y:S01]  /*db20*/  F2FP.SATFINITE.E5M2.F32.PACK_AB_MERGE_C R7, RZ, R7, RZ ;  /* 0x00000007ff07723e */ /* 0x000fe200048060ff */
[----:B------:R-:W-:Y:S01]  /*db30*/  @!P4 STG.E.U8 desc[UR24][R24.64+0xb1], R9 ;  /* 0x0000b1091800c986 */ /* 0x000fe2000c101118 */
[----:B------:R-:W-:Y:S01]  /*db40*/  ISETP.LT.OR P4, PT, R34, 0xba, !P1 ;  /* 0x000000ba2200780c */ /* 0x000fe20004f81670 */
[----:B------:R-:W-:Y:S01]  /*db50*/  FMUL R2, R2, UR27 ;  /* 0x0000001b02027c20 */ /* 0x000fe20008400000 */
[C---:B------:R-:W-:Y:S01]  /*db60*/  ISETP.LT.OR P3, PT, R34.reuse, 0xb9, !P1 ;  /* 0x000000b92200780c */ /* 0x040fe20004f61670 */
[----:B------:R0:W-:Y:S01]  /*db70*/  @!P2 STG.E.U8 desc[UR24][R24.64+0xb0], R13 ;  /* 0x0000b00d1800a986 */ /* 0x0001e2000c101118 */
[----:B------:R-:W-:-:S03]  /*db80*/  ISETP.LT.OR P2, PT, R34, 0xc1, !P1 ;  /* 0x000000c12200780c */ /* 0x000fc60004f41670 */
[----:B------:R-:W-:Y:S01]  /*db90*/  @!P5 STG.E.U8 desc[UR24][R26.64+0xb0], R15 ;  /* 0x0000b00f1a00d986 */ /* 0x000fe2000c101118 */
[----:B------:R-:W-:-:S03]  /*dba0*/  ISETP.LT.OR P5, PT, R34, 0xb9, !P0 ;  /* 0x000000b92200780c */ /* 0x000fc600047a1670 */
[----:B------:R1:W-:Y:S01]  /*dbb0*/  @!P6 STG.E.U8 desc[UR24][R26.64+0xb1], R7 ;  /* 0x0000b1071a00e986 */ /* 0x0003e2000c101118 */
[----:B------:R-:W-:Y:S01]  /*dbc0*/  ISETP.LT.OR P6, PT, R34, 0xba, !P0 ;  /* 0x000000ba2200780c */ /* 0x000fe200047c1670 */
[----:B------:R-:W-:Y:S01]  /*dbd0*/  FMUL R6, R6, UR27 ;  /* 0x0000001b06067c20 */ /* 0x000fe20008400000 */
[----:B------:R-:W-:Y:S01]  /*dbe0*/  FMUL R4, R4, UR27 ;  /* 0x0000001b04047c20 */ /* 0x000fe20008400000 */
[----:B------:R-:W-:Y:S01]  /*dbf0*/  FMUL R3, R3, UR27 ;  /* 0x0000001b03037c20 */ /* 0x000fe20008400000 */
[----:B------:R-:W-:Y:S01]  /*dc00*/  F2FP.SATFINITE.E5M2.F32.PACK_AB_MERGE_C R5, RZ, R5, RZ ;  /* 0x00000005ff05723e */ /* 0x000fe200048060ff */
[----:B------:R-:W2:Y:S01]  /*dc10*/  LDL.LU R220, [R1+0x18] ;  /* 0x0000180001dc7983 */ /* 0x000ea20000300800 */
[----:B0-----:R-:W-:Y:S01]  /*dc20*/  F2FP.SATFINITE.E5M2.F32.PACK_AB_MERGE_C R13, RZ, R2, RZ ;  /* 0x00000002ff0d723e */ /* 0x001fe200048060ff */
[----:B------:R-:W-:Y:S01]  /*dc30*/  FMUL R0, R0, UR27 ;  /* 0x0000001b00007c20 */ /* 0x000fe20008400000 */
[----:B---3--:R-:W-:Y:S01]  /*dc40*/  FMUL R2, R222, UR27 ;  /* 0x0000001bde027c20 */ /* 0x008fe20008400000 */
[----:B------:R-:W3:Y:S01]  /*dc50*/  LDL.LU R223, [R1+0x1c] ;  /* 0x00001c0001df7983 */ /* 0x000ee20000300800 */
[----:B------:R-:W-:-:S03]  /*dc60*/  F2FP.SATFINITE.E5M2.F32.PACK_AB_MERGE_C R9, RZ, R6, RZ ;  /* 0x00000006ff09723e */ /* 0x000fc600048060ff */
[----:B------:R-:W3:Y:S01]  /*dc70*/  LDL.LU R222, [R1+0x20] ;  /* 0x0000200001de7983 */ /* 0x000ee20000300800 */
[----:B-1----:R-:W-:Y:S02]  /*dc80*/  F2FP.SATFINITE.E5M2.F32.PACK_AB_MERGE_C R7, RZ, R4, RZ ;  /* 0x00000004ff07723e */ /* 0x002fe400048060ff */
[----:B------:R-:W-:Y:S01]  /*dc90*/  F2FP.SATFINITE.E5M2.F32.PACK_AB_MERGE_C R11, RZ, R3, RZ ;  /* 0x00000003ff0b723e */ /* 0x000fe200048060ff */
[----:B------:R0:W-:Y:S01]  /*dca0*/  @!P4 STG.E.U8 desc[UR24][R24.64+0xb9], R5 ;  /* 0x0000b9051800c986 */ /* 0x0001e2000c101118 */
[----:B----4-:R-:W-:-:S03]  /*dcb0*/  FMUL R4, R224, UR27 ;  /* 0x0000001be0047c20 */ /* 0x010fc60008400000 */
[----:B------:R-:W4:Y:S01]  /*dcc0*/  LDL.LU R224, [R1+0x24] ;  /* 0x0000240001e07983 */ /* 0x000f220000300800 */
[----:B--2---:R-:W-:-:S03]  /*dcd0*/  FMUL R3, R221, UR27 ;  /* 0x0000001bdd037c20 */ /* 0x004fc60008400000 */
[----:B------:R-:W-:Y:S01]  /*dce0*/  @!P3 STG.E.U8 desc[UR24][R24.64+0xb8], R9 ;  /* 0x0000b8091800b986 */ /* 0x000fe2000c101118 */
[----:B0-----:R-:W-:Y:S01]  /*dcf0*/  F2FP.SATFINITE.E5M2.F32.PACK_AB_MERGE_C R5, RZ, R0, RZ ;  /* 0x00000000ff05723e */ /* 0x001fe200048060ff */
[----:B------:R-:W-:Y:S02]  /*dd00*/  FMUL R0, R225, UR27 ;  /* 0x0000001be1007c20 */ /* 0x000fe40008400000 */
[----:B------:R0:W-:Y:S04]  /*dd10*/  @!P5 STG.E.U8 desc[UR24][R26.64+0xb8], R7 ;  /* 0x0000b8071a00d986 */ /* 0x0001e8000c101118 */
[----:B------:R-:W2:Y:S04]  /*dd20*/  LDL.LU R225, [R1+0x28] ;  /* 0x0000280001e17983 */ /* 0x000ea80000300800 */
[----:B------:R-:W-:Y:S04]  /*dd30*/  @!P6 STG.E.U8 desc[UR24][R26.64+0xb9], R11 ;  /* 0x0000b90b1a00e986 */ /* 0x000fe8000c101118 */
[----:B------:R1:W-:Y:S01]  /*dd40*/  @!P2 STG.E.U8 desc[UR24][R24.64+0xc0], R13 ;  /* 0x0000c00d1800a986 */ /* 0x0003e2000c101118 */
[----:B0-----:R-:W-:Y:S01]  /*dd50*/  F2FP.SATFINITE.E5M2.F32.PACK_AB_MERGE_C R7, RZ, R2, RZ ;  /* 0x00000002ff07723e */ /* 0x001fe200048060ff */
[----:B------:R-:W-:-:S02]  /*dd60*/  FMUL R2, R227, UR27 ;  /* 0x0000001be3027c20 */ /* 0x000fc40008400000 */
[----:B------:R-:W2:Y:S01]  /*dd70*/  LDL.LU R221, [R1+0x2c] ;  /* 0x00002c0001dd7983 */ /* 0x000ea20000300800 */
[----:B-1----:R-:W-:Y:S01]  /*dd80*/  F2FP.SATFINITE.E5M2.F32.PACK_AB_MERGE_C R13, RZ, R0, RZ ;  /* 0x00000000ff0d723e */ /* 0x002fe200048060ff */
[----:B------:R-:W-:Y:S02]  /*dd90*/  FMUL R0, R226, UR27 ;  /* 0x0000001be2007c20 */ /* 0x000fe40008400000 */
[----:B------:R-:W2:Y:S04]  /*dda0*/  LDL.LU R226, [R1+0x30] ;  /* 0x0000300001e27983 */ /* 0x000ea80000300800 */
[----:B------:R-:W2:Y:S01]  /*ddb0*/  LDL.LU R227, [R1+0x34] ;  /* 0x0000340001e37983 */ /* 0x000ea20000300800 */
[C---:B------:R-:W-:Y:S02]  /*ddc0*/  ISETP.LT.OR P3, PT, R34.reuse, 0xc2, !P1 ;  /* 0x000000c22200780c */ /* 0x040fe40004f61670 */
[----:B------:R-:W-:-:S02]  /*ddd0*/  ISETP.LT.OR P4, PT, R34, 0xc2, !P0 ;  /* 0x000000c22200780c */ /* 0x000fc40004781670 */
[C---:B------:R-:W-:Y:S02]  /*dde0*/  ISETP.LT.OR P2, PT, R34.reuse, 0xc1, !P0 ;  /* 0x000000c12200780c */ /* 0x040fe40004741670 */
[C---:B------:R-:W-:Y:S02]  /*ddf0*/  ISETP.LT.OR P6, PT, R34.reuse, 0xca, !P1 ;  /* 0x000000ca2200780c */ /* 0x040fe40004fc1670 */
[----:B------:R-:W-:Y:S02]  /*de00*/  F2FP.SATFINITE.E5M2.F32.PACK_AB_MERGE_C R9, RZ, R3, RZ ;  /* 0x00000003ff09723e */ /* 0x000fe400048060ff */
[----:B------:R-:W-:-:S03]  /*de10*/  ISETP.LT.OR P5, PT, R34, 0xc9, !P1 ;  /* 0x000000c92200780c */ /* 0x000fc60004fa1670 */
[----:B------:R0:W-:Y:S01]  /*de20*/  @!P3 STG.E.U8 desc[UR24][R24.64+0xc1], R5 ;  /* 0x0000c1051800b986 */ /* 0x0001e2000c101118 */
[----:B------:R-:W-:-:S03]  /*de30*/  ISETP.LT.OR P3, PT, R34, 0xc9, !P0 ;  /* 0x000000c92200780c */ /* 0x000fc60004761670 */
[----:B------:R-:W-:Y:S01]  /*de40*/  @!P4 STG.E.U8 desc[UR24][R26.64+0xc1], R9 ;  /* 0x0000c1091a00c986 */ /* 0x000fe2000c101118 */
[----:B------:R-:W-:Y:S02]  /*de50*/  ISETP.LT.OR P4, PT, R34, 0xca, !P0 ;  /* 0x000000ca2200780c */ /* 0x000fe40004781670 */
[----:B------:R-:W-:Y:S01]  /*de60*/  F2FP.SATFINITE.E5M2.F32.PACK_AB_MERGE_C R11, RZ, R4, RZ ;  /* 0x00000004ff0b723e */ /* 0x000fe200048060ff */
[----:B------:R1:W-:Y:S01]  /*de70*/  @!P2 STG.E.U8 desc[UR24][R26.64+0xc0], R7 ;  /* 0x0000c0071a00a986 */ /* 0x0003e2000c101118 */
[----:B0-----:R-:W-:-:S03]  /*de80*/  F2FP.SATFINITE.E5M2.F32.PACK_AB_MERGE_C R5, RZ, R0, RZ ;  /* 0x00000000ff05723e */ /* 0x001fc600048060ff */
[----:B------:R0:W-:Y:S04]  /*de90*/  @!P6 STG.E.U8 desc[UR24][R24.64+0xc9], R13 ;  /* 0x0000c90d1800e986 */ /* 0x0001e8000c101118 */
[----:B------:R-:W-:Y:S01]  /*dea0*/  @!P5 STG.E.U8 desc[UR24][R24.64+0xc8], R11 ;  /* 0x0000c80b1800d986 */ /* 0x000fe2000c101118 */
[----:B-1----:R-:W-:-:S03]  /*deb0*/  F2FP.SATFINITE.E5M2.F32.PACK_AB_MERGE_C R7, RZ, R2, RZ ;  /* 0x00000002ff07723e */ /* 0x002fc600048060ff */
[----:B------:R1:W-:Y:S04]  /*dec0*/  @!P3 STG.E.U8 desc[UR24][R26.64+0xc8], R5 ;  /* 0x0000c8051a00b986 */ /* 0x0003e8000c101118 */
[----:B------:R2:W-:Y:S01]  /*ded0*/  @!P4 STG.E.U8 desc[UR24][R26.64+0xc9], R7 ;  /* 0x0000c9071a00c986 */ /* 0x0005e2000c101118 */
[----:B------:R-:W-:-:S03]  /*dee0*/  FMUL R3, R220, UR27 ;  /* 0x0000001bdc037c20 */ /* 0x000fc60008400000 */
[----:B------:R-:W2:Y:S01]  /*def0*/  LDL.LU R220, [R1+0x38] ;  /* 0x0000380001dc7983 */ /* 0x000ea20000300800 */
[----:B---3--:R-:W-:-:S03]  /*df00*/  FMUL R4, R223, UR27 ;  /* 0x0000001bdf047c20 */ /* 0x008fc60008400000 */
[----:B------:R-:W3:Y:S01]  /*df10*/  LDL.LU R223, [R1+0x3c] ;  /* 0x00003c0001df7983 */ /* 0x000ee20000300800 */
[----:B------:R-:W-:-:S03]  /*df20*/  FMUL R0, R222, UR27 ;  /* 0x0000001bde007c20 */ /* 0x000fc60008400000 */
[----:B------:R-:W3:Y:S02]  /*df30*/  LDL.LU R222, [R1+0x40] ;  /* 0x0000400001de7983 */ /* 0x000ee40000300800 */
[----:B0-----:R-:W-:Y:S01]  /*df40*/  F2FP.SATFINITE.E5M2.F32.PACK_AB_MERGE_C R13, RZ, R0, RZ ;  /* 0x00000000ff0d723e */ /* 0x001fe200048060ff */
[----:B----4-:R-:W-:Y:S02]  /*df50*/  FMUL R0, R224, UR27 ;  /* 0x0000001be0007c20 */ /* 0x010fe40008400000 */
[----:B------:R-:W4:Y:S03]  /*df60*/  LDL.LU R224, [R1+0x44] ;  /* 0x0000440001e07983 */ /* 0x000f260000300800 */
[----:B-1----:R-:W-:Y:S01]  /*df70*/  F2FP.SATFINITE.E5M2.F32.PACK_AB_MERGE_C R5, RZ, R0, RZ ;  /* 0x00000000ff05723e */ /* 0x002fe200048060ff */
[----:B--2---:R-:W-:Y:S02]  /*df80*/  FMUL R2, R225, UR27 ;  /* 0x0000001be1027c20 */ /* 0x004fe40008400000 */
[----:B------:R-:W2:Y:S03]  /*df90*/  LDL.LU R225, [R1+0x48] ;  /* 0x0000480001e17983 */ /* 0x000ea60000300800 */
[----:B------:R-:W-:Y:S01]  /*dfa0*/  F2FP.SATFINITE.E5M2.F32.PACK_AB_MERGE_C R7, RZ, R2, RZ ;  /* 0x00000002ff07723e */ /* 0x000fe200048060ff */
[----:B------:R-:W-:-:S02]  /*dfb0*/  FMUL R0, R226, UR27 ;  /* 0x0000001be2007c20 */ /* 0x000fc40008400000 */
[----:B------:R-:W2:Y:S01]  /*dfc0*/  LDL.LU R226, [R1+0x4c] ;  /* 0x00004c0001e27983 */ /* 0x000ea20000300800 */
[----:B------:R-:W-:-:S03]  /*dfd0*/  FMUL R2, R227, UR27 ;  /* 0x0000001be3027c20 */ /* 0x000fc60008400000 */
[----:B------:R-:W2:Y:S01]  /*dfe0*/  LDL.LU R227, [R1+0x50] ;  /* 0x0000500001e37983 */ /* 0x000ea20000300800 */
[C---:B------:R-:W-:Y:S02]  /*dff0*/  ISETP.LT.OR P5, PT, R34.reuse, 0xd1, !P1 ;  /* 0x000000d12200780c */ /* 0x040fe40004fa1670 */
[C---:B------:R-:W-:Y:S01]  /*e000*/  ISETP.LT.OR P6, PT, R34.reuse, 0xd2, !P1 ;  /* 0x000000d22200780c */ /* 0x040fe20004fc1670 */
[----:B------:R-:W2:Y:S01]  /*e010*/  LDL.LU R218, [R1+0x54] ;  /* 0x0000540001da7983 */ /* 0x000ea20000300800 */
[C---:B------:R-:W-:Y:S02]  /*e020*/  ISETP.LT.OR P2, PT, R34.reuse, 0xd1, !P0 ;  /* 0x000000d12200780c */ /* 0x040fe40004741670 */
[----:B------:R-:W-:Y:S02]  /*e030*/  F2FP.SATFINITE.E5M2.F32.PACK_AB_MERGE_C R9, RZ, R3, RZ ;  /* 0x00000003ff09723e */ /* 0x000fe400048060ff */
[----:B------:R-:W-:Y:S02]  /*e040*/  F2FP.SATFINITE.E5M2.F32.PACK_AB_MERGE_C R11, RZ, R4, RZ ;  /* 0x00000004ff0b723e */ /* 0x000fe400048060ff */
[----:B------:R-:W-:-:S03]  /*e050*/  ISETP.LT.OR P3, PT, R34, 0xd2, !P0 ;  /* 0x000000d22200780c */ /* 0x000fc60004761670 */
[----:B------:R-:W-:Y:S01]  /*e060*/  @!P5 STG.E.U8 desc[UR24][R24.64+0xd0], R9 ;  /* 0x0000d0091800d986 */ /* 0x000fe2000c101118 */
[----:B------:R-:W-:-:S03]  /*e070*/  ISETP.LT.OR P4, PT, R34, 0xd9, !P0 ;  /* 0x000000d92200780c */ /* 0x000fc60004781670 */
[----:B------:R0:W-:Y:S01]  /*e080*/  @!P6 STG.E.U8 desc[UR24][R24.64+0xd1], R11 ;  /* 0x0000d10b1800e986 */ /* 0x0001e2000c101118 */
[----:B------:R-:W-:-:S03]  /*e090*/  ISETP.LT.OR P6, PT, R34, 0xda, !P1 ;  /* 0x000000da2200780c */ /* 0x000fc60004fc1670 */
[----:B------:R1:W-:Y:S01]  /*e0a0*/  @!P2 STG.E.U8 desc[UR24][R26.64+0xd0], R13 ;  /* 0x0000d00d1a00a986 */ /* 0x0003e2000c101118 */
[----:B------:R-:W-:Y:S01]  /*e0b0*/  ISETP.LT.OR P2, PT, R34, 0xd9, !P1 ;  /* 0x000000d92200780c */ /* 0x000fe20004f41670 */
[----:B------:R-:W-:Y:S02]  /*e0c0*/  FMUL R3, R221, UR27 ;  /* 0x0000001bdd037c20 */ /* 0x000fe40008400000 */
[----:B------:R-:W2:Y:S01]  /*e0d0*/  LDL.LU R221, [R1+0x58] ;  /* 0x0000580001dd7983 */ /* 0x000ea20000300800 */
[----:B0-----:R-:W-:-:S03]  /*e0e0*/  F2FP.SATFINITE.E5M2.F32.PACK_AB_MERGE_C R11, RZ, R0, RZ ;  /* 0x00000000ff0b723e */ /* 0x001fc600048060ff */
[----:B------:R0:W-:Y:S01]  /*e0f0*/  @!P3 STG.E.U8 desc[UR24][R26.64+0xd1], R5 ;  /* 0x0000d1051a00b986 */ /* 0x0001e2000c101118 */
[----:B------:R-:W-:Y:S02]  /*e100*/  F2FP.SATFINITE.E5M2.F32.PACK_AB_MERGE_C R9, RZ, R3, RZ ;  /* 0x00000003ff09723e */ /* 0x000fe400048060ff */
[----:B-1----:R-:W-:-:S03]  /*e110*/  F2FP.SATFINITE.E5M2.F32.PACK_AB_MERGE_C R13, RZ, R2, RZ ;  /* 0x00000002ff0d723e */ /* 0x002fc600048060ff */
[----:B------:R1:W-:Y:S04]  /*e120*/  @!P2 STG.E.U8 desc[UR24][R24.64+0xd8], R7 ;  /* 0x0000d8071800a986 */ /* 0x0003e8000c101118 */
[----:B------:R-:W-:Y:S04]  /*e130*/  @!P6 STG.E.U8 desc[UR24][R24.64+0xd9], R9 ;  /* 0x0000d9091800e986 */ /* 0x000fe8000c101118 */
[----:B------:R1:W-:Y:S01]  /*e140*/  @!P4 STG.E.U8 desc[UR24][R26.64+0xd8], R11 ;  /* 0x0000d80b1a00c986 */ /* 0x0003e2000c101118 */
[----:B------:R-:W-:-:S03]  /*e150*/  FMUL R0, R220, UR27 ;  /* 0x0000001bdc007c20 */ /* 0x000fc60008400000 */
[----:B------:R-:W2:Y:S01]  /*e160*/  LDL.LU R220, [R1+0x5c] ;  /* 0x00005c0001dc7983 */ /* 0x000ea20000300800 */
[----:B---3--:R-:W-:Y:S01]  /*e170*/  FMUL R2, R223, UR27 ;  /* 0x0000001bdf027c20 */ /* 0x008fe20008400000 */
[----:B0-----:R-:W-:Y:S02]  /*e180*/  F2FP.SATFINITE.E5M2.F32.PACK_AB_MERGE_C R5, RZ, R0, RZ ;  /* 0x00000000ff05723e */ /* 0x001fe400048060ff */
[----:B------:R-:W3:Y:S01]  /*e190*/  LDL.LU R223, [R1+0x60] ;  /* 0x0000600001df7983 */ /* 0x000ee20000300800 */
[----:B------:R-:W-:-:S03]  /*e1a0*/  FMUL R3, R222, UR27 ;  /* 0x0000001bde037c20 */ /* 0x000fc60008400000 */
[----:B------:R-:W3:Y:S01]  /*e1b0*/  LDL.LU R222, [R1+0x64] ;  /* 0x0000640001de7983 */ /* 0x000ee20000300800 */
[----:B----4-:R-:W-:Y:S01]  /*e1c0*/  FMUL R0, R224, UR27 ;  /* 0x0000001be0007c20 */ /* 0x010fe20008400000 */
[----:B-1----:R-:W-:Y:S02]  /*e1d0*/  F2FP.SATFINITE.E5M2.F32.PACK_AB_MERGE_C R7, RZ, R2, RZ ;  /* 0x00000002ff07723e */ /* 0x002fe400048060ff */
[----:B------:R-:W4:Y:S02]  /*e1e0*/  LDL.LU R224, [R1+0x68] ;  /* 0x0000680001e07983 */ /* 0x000f240000300800 */
[----:B------:R-:W-:Y:S01]  /*e1f0*/  F2FP.SATFINITE.E5M2.F32.PACK_AB_MERGE_C R11, RZ, R0, RZ ;  /* 0x00000000ff0b723e */ /* 0x000fe200048060ff */
[----:B--2---:R-:W-:Y:S02]  /*e200*/  FMUL R4, R225, UR27 ;  /* 0x0000001be1047c20 */ /* 0x004fe40008400000 */
[----:B------:R-:W2:Y:S01]  /*e210*/  LDL.LU R225, [R1+0x6c] ;  /* 0x00006c0001e17983 */ /* 0x000ea20000300800 */
[----:B------:R-:W-:-:S03]  /*e220*/  FMUL R0, R226, UR27 ;  /* 0x0000001be2007c20 */ /* 0x000fc60008400000 */
[----:B------:R-:W2:Y:S01]  /*e230*/  LDL.LU R226, [R1+0x70] ;  /* 0x0000700001e27983 */ /* 0x000ea20000300800 */
[----:B------:R-:W-:-:S03]  /*e240*/  FMUL R2, R227, UR27 ;  /* 0x0000001be3027c20 */ /* 0x000fc60008400000 */
[----:B------:R-:W2:Y:S01]  /*e250*/  LDL.LU R227, [R1+0x74] ;  /* 0x0000740001e37983 */ /* 0x000ea20000300800 */
[C---:B------:R-:W-:Y:S02]  /*e260*/  ISETP.LT.OR P5, PT, R34.reuse, 0xda, !P0 ;  /* 0x000000da2200780c */ /* 0x040fe400047a1670 */
[C---:B------:R-:W-:Y:S02]  /*e270*/  ISETP.LT.OR P2, PT, R34.reuse, 0xe1, !P1 ;  /* 0x000000e12200780c */ /* 0x040fe40004f41670 */
[C---:B------:R-:W-:Y:S02]  /*e280*/  ISETP.LT.OR P3, PT, R34.reuse, 0xe2, !P1 ;  /* 0x000000e22200780c */ /* 0x040fe40004f61670 */
[C---:B------:R-:W-:Y:S02]  /*e290*/  ISETP.LT.OR P4, PT, R34.reuse, 0xe1, !P0 ;  /* 0x000000e12200780c */ /* 0x040fe40004781670 */
[----:B------:R-:W-:-:S05]  /*e2a0*/  ISETP.LT.OR P6, PT, R34, 0xe9, !P1 ;  /* 0x000000e92200780c */ /* 0x000fca0004fc1670 */
[----:B------:R0:W-:Y:S01]  /*e2b0*/  @!P5 STG.E.U8 desc[UR24][R26.64+0xd9], R13 ;  /* 0x0000d90d1a00d986 */ /* 0x0001e2000c101118 */
[C---:B------:R-:W-:Y:S02]  /*e2c0*/  ISETP.LT.OR P5, PT, R34.reuse, 0xe2, !P0 ;  /* 0x000000e22200780c */ /* 0x040fe400047a1670 */
[----:B------:R-:W-:Y:S01]  /*e2d0*/  F2FP.SATFINITE.E5M2.F32.PACK_AB_MERGE_C R9, RZ, R3, RZ ;  /* 0x00000003ff09723e */ /* 0x000fe200048060ff */
[----:B------:R1:W-:Y:S01]  /*e2e0*/  @!P2 STG.E.U8 desc[UR24][R24.64+0xe0], R5 ;  /* 0x0000e0051800a986 */ /* 0x0003e2000c101118 */
[----:B------:R-:W-:-:S03]  /*e2f0*/  ISETP.LT.OR P2, PT, R34, 0xea, !P1 ;  /* 0x000000ea2200780c */ /* 0x000fc60004f41670 */
[----:B------:R1:W-:Y:S01]  /*e300*/  @!P3 STG.E.U8 desc[UR24][R24.64+0xe1], R7 ;  /* 0x0000e1071800b986 */ /* 0x0003e2000c101118 */
[----:B0-----:R-:W-:-:S03]  /*e310*/  F2FP.SATFINITE.E5M2.F32.PACK_AB_MERGE_C R13, RZ, R4, RZ ;  /* 0x00000004ff0d723e */ /* 0x001fc600048060ff */
[----:B------:R0:W-:Y:S01]  /*e320*/  @!P4 STG.E.U8 desc[UR24][R26.64+0xe0], R9 ;  /* 0x0000e0091a00c986 */ /* 0x0001e2000c101118 */
[C---:B------:R-:W-:Y:S02]  /*e330*/  ISETP.LT.OR P3, PT, R34.reuse, 0xe9, !P0 ;  /* 0x000000e92200780c */ /* 0x040fe40004761670 */
[----:B------:R-:W-:Y:S01]  /*e340*/  ISETP.LT.OR P4, PT, R34, 0xea, !P0 ;  /* 0x000000ea2200780c */ /* 0x000fe20004781670 */
[----:B------:R3:W-:Y:S01]  /*e350*/  @!P5 STG.E.U8 desc[UR24][R26.64+0xe1], R11 ;  /* 0x0000e10b1a00d986 */ /* 0x0007e2000c101118 */
[----:B-1----:R-:W-:-:S03]  /*e360*/  F2FP.SATFINITE.E5M2.F32.PACK_AB_MERGE_C R5, RZ, R0, RZ ;  /* 0x00000000ff05723e */ /* 0x002fc600048060ff */
[----:B------:R1:W-:Y:S01]  /*e370*/  @!P6 STG.E.U8 desc[UR24][R24.64+0xe8], R13 ;  /* 0x0000e80d1800e986 */ /* 0x0003e2000c101118 */
[----:B------:R-:W-:Y:S01]  /*e380*/  ISETP.LT.OR P6, PT, R34, 0xf1, !P1 ;  /* 0x000000f12200780c */ /* 0x000fe20004fc1670 */
[----:B------:R-:W-:Y:S01]  /*e390*/  FMUL R0, R218, UR27 ;  /* 0x0000001bda007c20 */ /* 0x000fe20008400000 */
[----:B------:R-:W-:Y:S01]  /*e3a0*/  FMUL R3, R221, UR27 ;  /* 0x0000001bdd037c20 */ /* 0x000fe20008400000 */
[----:B------:R-:W-:-:S03]  /*e3b0*/  F2FP.SATFINITE.E5M2.F32.PACK_AB_MERGE_C R7, RZ, R2, RZ ;  /* 0x00000002ff07723e */ /* 0x000fc600048060ff */
[----:B0-----:R-:W-:Y:S02]  /*e3c0*/  F2FP.SATFINITE.E5M2.F32.PACK_AB_MERGE_C R9, RZ, R0, RZ ;  /* 0x00000000ff09723e */ /* 0x001fe400048060ff */
[----:B------:R-:W-:Y:S01]  /*e3d0*/  F2FP.SATFINITE.E5M2.F32.PACK_AB_MERGE_C R3, RZ, R3, RZ ;  /* 0x00000003ff03723e */ /* 0x000fe200048060ff */
[----:B------:R-:W-:Y:S01]  /*e3e0*/  @!P2 STG.E.U8 desc[UR24][R24.64+0xe9], R5 ;  /* 0x0000e9051800a986 */ /* 0x000fe2000c101118 */
[C---:B------:R-:W-:Y:S02]  /*e3f0*/  ISETP.LT.OR P2, PT, R34.reuse, 0xf2, !P1 ;  /* 0x000000f22200780c */ /* 0x040fe40004f41670 */
[C---:B------:R-:W-:Y:S01]  /*e400*/  ISETP.LT.OR P5, PT, R34.reuse, 0xf1, !P0 ;  /* 0x000000f12200780c */ /* 0x040fe200047a1670 */
[----:B------:R0:W-:Y:S01]  /*e410*/  @!P3 STG.E.U8 desc[UR24][R26.64+0xe8], R7 ;  /* 0x0000e8071a00b986 */ /* 0x0001e2000c101118 */
[----:B------:R-:W-:-:S03]  /*e420*/  ISETP.LT.OR P3, PT, R34, 0xf9, !P1 ;  /* 0x000000f92200780c */ /* 0x000fc60004f61670 */
[----:B------:R0:W-:Y:S01]  /*e430*/  @!P4 STG.E.U8 desc[UR24][R26.64+0xe9], R9 ;  /* 0x0000e9091a00c986 */ /* 0x0001e2000c101118 */
[C---:B------:R-:W-:Y:S02]  /*e440*/  ISETP.LT.OR P4, PT, R34.reuse, 0xf2, !P0 ;  /* 0x000000f22200780c */ /* 0x040fe40004781670 */
[C---:B------:R-:W-:Y:S01]  /*e450*/  ISETP.LT.OR P1, PT, R34.reuse, 0xfa, !P1 ;  /* 0x000000fa2200780c */ /* 0x040fe20004f21670 */
[----:B------:R2:W-:Y:S01]  /*e460*/  @!P6 STG.E.U8 desc[UR24][R24.64+0xf0], R3 ;  /* 0x0000f0031800e986 */ /* 0x0005e2000c101118 */
[C---:B------:R-:W-:Y:S02]  /*e470*/  ISETP.LT.OR P6, PT, R34.reuse, 0xf9, !P0 ;  /* 0x000000f92200780c */ /* 0x040fe400047c1670 */
[----:B------:R-:W-:Y:S01]  /*e480*/  ISETP.LT.OR P0, PT, R34, 0xfa, !P0 ;  /* 0x000000fa2200780c */ /* 0x000fe20004701670 */
[----:B------:R-:W-:Y:S01]  /*e490*/  FMUL R4, R220, UR27 ;  /* 0x0000001bdc047c20 */ /* 0x000fe20008400000 */
[----:B---3--:R-:W-:-:S04]  /*e4a0*/  FMUL R0, R223, UR27 ;  /* 0x0000001bdf007c20 */ /* 0x008fc80008400000 */
[----:B------:R-:W-:Y:S02]  /*e4b0*/  F2FP.SATFINITE.E5M2.F32.PACK_AB_MERGE_C R11, RZ, R4, RZ ;  /* 0x00000004ff0b723e */ /* 0x000fe400048060ff */
[----:B-1----:R-:W-:Y:S01]  /*e4c0*/  F2FP.SATFINITE.E5M2.F32.PACK_AB_MERGE_C R13, RZ, R0, RZ ;  /* 0x00000000ff0d723e */ /* 0x002fe200048060ff */
[----:B------:R-:W-:Y:S01]  /*e4d0*/  FMUL R0, R222, UR27 ;  /* 0x0000001bde007c20 */ /* 0x000fe20008400000 */
[----:B----4-:R-:W-:-:S04]  /*e4e0*/  FMUL R2, R224, UR27 ;  /* 0x0000001be0027c20 */ /* 0x010fc80008400000 */
[----:B0-----:R-:W-:Y:S01]  /*e4f0*/  F2FP.SATFINITE.E5M2.F32.PACK_AB_MERGE_C R7, RZ, R0, RZ ;  /* 0x00000000ff07723e */ /* 0x001fe200048060ff */
[----:B------:R0:W-:Y:S01]  /*e500*/  @!P2 STG.E.U8 desc[UR24][R24.64+0xf1], R11 ;  /* 0x0000f10b1800a986 */ /* 0x0001e2000c101118 */
[----:B------:R-:W-:Y:S01]  /*e510*/  F2FP.SATFINITE.E5M2.F32.PACK_AB_MERGE_C R9, RZ, R2, RZ ;  /* 0x00000002ff09723e */ /* 0x000fe200048060ff */
[----:B--2---:R-:W-:Y:S02]  /*e520*/  FMUL R3, R225, UR27 ;  /* 0x0000001be1037c20 */ /* 0x004fe40008400000 */
[----:B------:R0:W-:Y:S03]  /*e530*/  @!P5 STG.E.U8 desc[UR24][R26.64+0xf0], R13 ;  /* 0x0000f00d1a00d986 */ /* 0x0001e6000c101118 */
[----:B------:R-:W-:Y:S01]  /*e540*/  F2FP.SATFINITE.E5M2.F32.PACK_AB_MERGE_C R3, RZ, R3, RZ ;  /* 0x00000003ff03723e */ /* 0x000fe200048060ff */
[----:B------:R0:W-:Y:S04]  /*e550*/  @!P4 STG.E.U8 desc[UR24][R26.64+0xf1], R7 ;  /* 0x0000f1071a00c986 */ /* 0x0001e8000c101118 */
[----:B------:R0:W-:Y:S04]  /*e560*/  @!P3 STG.E.U8 desc[UR24][R24.64+0xf8], R9 ;  /* 0x0000f8091800b986 */ /* 0x0001e8000c101118 */
[----:B------:R0:W-:Y:S01]  /*e570*/  @!P1 STG.E.U8 desc[UR24][R24.64+0xf9], R3 ;  /* 0x0000f90318009986 */ /* 0x0001e2000c101118 */
[----:B------:R-:W-:Y:S01]  /*e580*/  FMUL R4, R226, UR27 ;  /* 0x0000001be2047c20 */ /* 0x000fe20008400000 */
[----:B------:R-:W-:-:S04]  /*e590*/  FMUL R5, R227, UR27 ;  /* 0x0000001be3057c20 */ /* 0x000fc80008400000 */
[----:B------:R-:W-:Y:S02]  /*e5a0*/  F2FP.SATFINITE.E5M2.F32.PACK_AB_MERGE_C R15, RZ, R4, RZ ;  /* 0x00000004ff0f723e */ /* 0x000fe400048060ff */
[----:B------:R-:W-:-:S03]  /*e5b0*/  F2FP.SATFINITE.E5M2.F32.PACK_AB_MERGE_C R5, RZ, R5, RZ ;  /* 0x00000005ff05723e */ /* 0x000fc600048060ff */
[----:B------:R0:W-:Y:S04]  /*e5c0*/  @!P6 STG.E.U8 desc[UR24][R26.64+0xf8], R15 ;  /* 0x0000f80f1a00e986 */ /* 0x0001e8000c101118 */
[----:B------:R0:W-:Y:S02]  /*e5d0*/  @!P0 STG.E.U8 desc[UR24][R26.64+0xf9], R5 ;  /* 0x0000f9051a008986 */ /* 0x0001e4000c101118 */
.L_x_292:
[----:B------:R-:W-:Y:S05]  /*e5e0*/  BSYNC B0 ;  /* 0x0000000000007941 */ /* 0x000fea0003800000 */
.L_x_34:
[----:B0-----:R-:W2:Y:S01]  /*e5f0*/  LDL.LU R5, [R1+0x80] ;  /* 0x0000800001057983 */ /* 0x001ea20000300800 */
[----:B-----5:R-:W-:Y:S01]  /*e600*/  IMAD.U32 R2, RZ, RZ, UR22 ;  /* 0x00000016ff027e24 */ /* 0x020fe2000f8e00ff */
[----:B------:R-:W-:Y:S02]  /*e610*/  ULDC.64 UR4, c[0x0][0x650] ;  /* 0x0001940000047ab9 */ /* 0x000fe40000000a00 */
[----:B------:R-:W3:Y:S01]  /*e620*/  LDL.LU R4, [R1+0x7c] ;  /* 0x00007c0001047983 */ /* 0x000ee20000300800 */
[----:B------:R-:W-:Y:S02]  /*e630*/  IMAD.U32 R3, RZ, RZ, UR23 ;  /* 0x00000017ff037e24 */ /* 0x000fe4000f8e00ff */
[----:B------:R-:W-:Y:S02]  /*e640*/  IMAD.U32 R3, RZ, RZ, UR7 ;  /* 0x00000007ff037e24 */ /* 0x000fe4000f8e00ff */
[----:B------:R-:W-:Y:S02]  /*e650*/  IMAD.MOV.U32 R6, RZ, RZ, -0x1 ;  /* 0xffffffffff067424 */ /* 0x000fe400078e00ff */
[----:B------:R-:W-:-:S04]  /*e660*/  IMAD.U32 R0, RZ, RZ, UR18 ;  /* 0x00000012ff007e24 */ /* 0x000fc8000f8e00ff */
[----:B------:R0:W-:Y:S02]  /*e670*/  SYNCS.ARRIVE.TRANS64.A1T0 RZ, [R0+UR36], RZ ;  /* 0x000000ff00ff79a7 */ /* 0x0001e40008100024 */
[----:B0-----:R-:W-:Y:S02]  /*e680*/  PRMT R0, RZ, 0x7610, R0 ;  /* 0x00007610ff007816 */ /* 0x001fe40000000000 */
[----:B--2---:R-:W-:-:S04]  /*e690*/  LEA R5, P0, R2, R5, 0x1 ;  /* 0x0000000502057211 */ /* 0x004fc800078008ff */
[----:B---3--:R-:W-:Y:S01]  /*e6a0*/  LEA.HI.X R4, R2, R4, R3, 0x1, P0 ;  /* 0x0000000402047211 */ /* 0x008fe200000f0c03 */
[----:B------:R-:W-:Y:S01]  /*e6b0*/  IMAD.MOV.U32 R2, RZ, RZ, -0x1 ;  /* 0xffffffffff027424 */ /* 0x000fe200078e00ff */
[----:B------:R0:W-:Y:S01]  /*e6c0*/  STL [R1+0x80], R5 ;  /* 0x0000800501007387 */ /* 0x0001e20000100800 */
[----:B------:R-:W-:Y:S01]  /*e6d0*/  IMAD.MOV.U32 R3, RZ, RZ, -0x1 ;  /* 0xffffffffff037424 */ /* 0x000fe200078e00ff */
[----:B------:R-:W-:Y:S02]  /*e6e0*/  ISETP.GE.U32.AND P0, PT, R5, UR4, PT ;  /* 0x0000000405007c0c */ /* 0x000fe4000bf06070 */
[----:B------:R0:W-:Y:S02]  /*e6f0*/  STL [R1+0x7c], R4 ;  /* 0x00007c0401007387 */ /* 0x0001e40000100800 */
[----:B------:R-:W-:Y:S02]  /*e700*/  ISETP.GE.U32.AND.EX P0, PT, R4, UR5, PT, P0 ;  /* 0x0000000504007c0c */ /* 0x000fe4000bf06100 */
[----:B------:R0:W-:Y:S04]  /*e710*/  STL [R1+0x84], R6 ;  /* 0x0000840601007387 */ /* 0x0001e80000100800 */
[----:B------:R0:W-:Y:S04]  /*e720*/  STL [R1+0x78], R2 ;  /* 0x0000780201007387 */ /* 0x0001e80000100800 */
[----:B------:R0:W-:Y:S03]  /*e730*/  STL [R1+0x88], R3 ;  /* 0x0000880301007387 */ /* 0x0001e60000100800 */
[----:B------:R-:W-:Y:S05]  /*e740*/  @P0 BRA `(.L_x_293) ;  /* 0x0000000400940947 */ /* 0x000fea0003800000 */
[----:B------:R-:W2:Y:S01]  /*e750*/  S2UR UR8, SR_CTAID.X ;  /* 0x00000000000879c3 */ /* 0x000ea20000002500 */
[----:B------:R-:W-:Y:S01]  /*e760*/  ULDC.64 UR4, c[0x0][0x628] ;  /* 0x00018a0000047ab9 */ /* 0x000fe20000000a00 */
[----:B------:R-:W-:Y:S01]  /*e770*/  ULDC UR6, c[0x0][0x150] ;  /* 0x0000540000067ab9 */ /* 0x000fe20000000800 */
[----:B------:R-:W-:Y:S01]  /*e780*/  ISETP.NE.U32.AND P0, PT, RZ, UR4, PT ;  /* 0x00000004ff007c0c */ /* 0x000fe2000bf05070 */
[----:B------:R-:W-:Y:S01]  /*e790*/  ULDC UR26, c[0x0][0x630] ;  /* 0x00018c00001a7ab9 */ /* 0x000fe20000000800 */
[C---:B------:R-:W-:Y:S01]  /*e7a0*/  R2UR UR29, R5.reuse ;  /* 0x00000000051d72ca */ /* 0x040fe200000e0000 */
[----:B------:R-:W-:Y:S01]  /*e7b0*/  ULDC UR33, c[0x0][0x154] ;  /* 0x0000550000217ab9 */ /* 0x000fe20000000800 */
[----:B------:R-:W-:Y:S01]  /*e7c0*/  ISETP.NE.AND.EX P0, PT, RZ, UR5, PT, P0 ;  /* 0x00000005ff007c0c */ /* 0x000fe2000bf05300 */
[----:B------:R-:W3:Y:S01]  /*e7d0*/  S2UR UR39, SR_CTAID.Y ;  /* 0x00000000002779c3 */ /* 0x000ee20000002600 */
[----:B------:R-:W-:Y:S02]  /*e7e0*/  R2UR UR32, R4 ;  /* 0x00000000042072ca */ /* 0x000fe400000e0000 */
[----:B------:R-:W-:-:S02]  /*e7f0*/  R2UR UR30, R5 ;  /* 0x00000000051e72ca */ /* 0x000fc400000e0000 */
[----:B------:R-:W-:Y:S02]  /*e800*/  R2UR UR31, R4 ;  /* 0x00000000041f72ca */ /* 0x000fe400000e0000 */
[----:B--2---:R-:W-:-:S05]  /*e810*/  I2FP.F32.U32 R0, UR8 ;  /* 0x0000000800007c45 */ /* 0x004fca0008201000 */
[----:B------:R-:W-:-:S04]  /*e820*/  FMUL R0, R0, UR6 ;  /* 0x0000000600007c20 */ /* 0x000fc80008400000 */
[----:B0-----:R0:W2:Y:S01]  /*e830*/  F2I.U32.TRUNC.NTZ R2, R0 ;  /* 0x0000000000027305 */ /* 0x0010a2000020f000 */
[----:B---3--:R-:W-:Y:S05]  /*e840*/  @!P0 BRA `(.L_x_294) ;  /* 0x0000000000308947 */ /* 0x008fea0003800000 */
        /* <DEDUP_REMOVED lines=12> */
.L_x_294:
[----:B------:R-:W-:Y:S01]  /*e910*/  USHF.R.U64 UR6, UR30, UR26, UR31 ;  /* 0x0000001a1e067299 */ /* 0x000fe2000800121f */
[----:B0-----:R-:W-:Y:S01]  /*e920*/  I2FP.F32.U32 R0, UR39 ;  /* 0x0000002700007c45 */ /* 0x001fe20008201000 */
[----:B------:R-:W-:Y:S02]  /*e930*/  USHF.R.U32.HI UR4, URZ, UR26, UR31 ;  /* 0x0000001a3f047299 */ /* 0x000fe4000801161f */
[----:B------:R-:W-:Y:S02]  /*e940*/  UIADD3 UR9, UP0, URZ, -UR6, URZ ;  /* 0x800000063f097290 */ /* 0x000fe4000ff1e03f */
[----:B------:R-:W-:Y:S01]  /*e950*/  FMUL R0, R0, UR33 ;  /* 0x0000002100007c20 */ /* 0x000fe20008400000 */
[----:B------:R-:W-:Y:S01]  /*e960*/  ULDC.64 UR20, c[0x0][0x620] ;  /* 0x0001880000147ab9 */ /* 0x000fe20000000a00 */
[----:B------:R-:W-:Y:S01]  /*e970*/  UIADD3.X UR4, URZ, ~UR4, URZ, UP0, !UPT ;  /* 0x800000043f047290 */ /* 0x000fe200087fe43f */
[----:B------:R-:W-:Y:S01]  /*e980*/  UMOV UR10, UR29 ;  /* 0x0000001d000a7c82 */ /* 0x000fe20008000000 */
[----:B------:R-:W-:-:S02]  /*e990*/  UMOV UR11, UR32 ;  /* 0x00000020000b7c82 */ /* 0x000fc40008000000 */
[----:B------:R-:W0:Y:S01]  /*e9a0*/  F2I.U32.TRUNC.NTZ R0, R0 ;  /* 0x0000000000007305 */ /* 0x000e22000020f000 */
[----:B------:R-:W-:Y:S01]  /*e9b0*/  UIMAD UR4, UR4, UR20, URZ ;  /* 0x00000014040472a4 */ /* 0x000fe2000f8e023f */
[----:B--2---:R-:W-:Y:S01]  /*e9c0*/  R2UR UR32, R2 ;  /* 0x00000000022072ca */ /* 0x004fe200000e0000 */
[----:B------:R-:W-:Y:S02]  /*e9d0*/  UIMAD.WIDE.U32 UR10, UR9, UR20, UR10 ;  /* 0x00000014090a72a5 */ /* 0x000fe4000f8e000a */
[----:B------:R-:W-:Y:S01]  /*e9e0*/  UIMAD UR9, UR9, UR21, UR4 ;  /* 0x00000015090972a4 */ /* 0x000fe2000f8e0204 */
[----:B------:R-:W-:Y:S01]  /*e9f0*/  ULDC UR42, c[0x0][0x658] ;  /* 0x00019600002a7ab9 */ /* 0x000fe20000000800 */
[----:B------:R-:W-:Y:S02]  /*ea00*/  UMOV UR30, 0xffffffff ;  /* 0xffffffff001e7882 */ /* 0x000fe40000000000 */
[----:B------:R-:W-:Y:S01]  /*ea10*/  UIADD3 UR9, UR11, UR9, URZ ;  /* 0x000000090b097290 */ /* 0x000fe2000fffe03f */
[----:B------:R-:W-:Y:S01]  /*ea20*/  ULDC UR20, c[0x0][0x618] ;  /* 0x0001860000147ab9 */ /* 0x000fe20000000800 */
[----:B------:R-:W-:Y:S01]  /*ea30*/  ULDC.64 UR4, c[0x0][0x640] ;  /* 0x0001900000047ab9 */ /* 0x000fe20000000a00 */
[----:B------:R-:W-:Y:S01]  /*ea40*/  USHF.L.U32 UR34, UR30, UR42, URZ ;  /* 0x0000002a1e227299 */ /* 0x000fe2000800063f */
[----:B------:R-:W-:Y:S01]  /*ea50*/  ISETP.NE.U32.AND P0, PT, RZ, UR4, PT ;  /* 0x00000004ff007c0c */ /* 0x000fe2000bf05070 */
[----:B------:R-:W-:Y:S01]  /*ea60*/  USHF.R.U64 UR30, UR10, UR20, UR9 ;  /* 0x000000140a1e7299 */ /* 0x000fe20008001209 */
[----:B0-----:R-:W-:Y:S01]  /*ea70*/  R2UR UR21, R0 ;  /* 0x00000000001572ca */ /* 0x001fe200000e0000 */
[----:B------:R-:W-:Y:S01]  /*ea80*/  USHF.R.U32.HI UR9, URZ, UR20, UR9 ;  /* 0x000000143f097299 */ /* 0x000fe20008011609 */
[----:B------:R-:W-:Y:S01]  /*ea90*/  ISETP.NE.AND.EX P0, PT, RZ, UR5, PT, P0 ;  /* 0x00000005ff007c0c */ /* 0x000fe2000bf05300 */
[----:B------:R-:W-:Y:S01]  /*eaa0*/  ULDC UR41, c[0x0][0x608] ;  /* 0x0001820000297ab9 */ /* 0x000fe20000000800 */
[----:B------:R-:W-:-:S02]  /*eab0*/  UIADD3 UR10, -UR32, URZ, URZ ;  /* 0x0000003f200a7290 */ /* 0x000fc4000fffe13f */
[----:B------:R-:W-:Y:S02]  /*eac0*/  USHF.R.U64 UR33, UR30, UR41, UR9 ;  /* 0x000000291e217299 */ /* 0x000fe40008001209 */
[----:B------:R-:W-:Y:S01]  /*ead0*/  USHF.R.U32.HI UR9, URZ, UR41, UR9 ;  /* 0x000000293f097299 */ /* 0x000fe20008011609 */
[----:B------:R-:W-:Y:S01]  /*eae0*/  UMOV UR31, 0x1 ;  /* 0x00000001001f7882 */ /* 0x000fe20000000000 */
[----:B------:R-:W-:Y:S02]  /*eaf0*/  ULDC UR40, c[0x0][0x144] ;  /* 0x0000510000287ab9 */ /* 0x000fe40000000800 */
[----:B------:R-:W-:Y:S01]  /*eb00*/  USHF.R.U64 UR32, UR33, UR42, UR9 ;  /* 0x0000002a21207299 */ /* 0x000fe20008001209 */
[----:B------:R-:W-:Y:S01]  /*eb10*/  ULDC UR26, c[0x0][0x600] ;  /* 0x00018000001a7ab9 */ /* 0x000fe20000000800 */
[----:B------:R-:W-:Y:S02]  /*eb20*/  UIADD3 UR41, -UR21, URZ, URZ ;  /* 0x0000003f15297290 */ /* 0x000fe4000fffe13f */
[----:B------:R-:W-:-:S02]  /*eb30*/  USHF.L.U32 UR31, UR31, UR42, URZ ;  /* 0x0000002a1f1f7299 */ /* 0x000fc4000800063f */
[----:B------:R-:W-:Y:S02]  /*eb40*/  USHF.R.U32.HI UR21, URZ, UR42, UR9 ;  /* 0x0000002a3f157299 */ /* 0x000fe40008011609 */
[----:B------:R-:W-:Y:S02]  /*eb50*/  UIADD3 UR29, UR26, -0x1, URZ ;  /* 0xffffffff1a1d7890 */ /* 0x000fe4000fffe03f */
[----:B------:R-:W-:Y:S02]  /*eb60*/  ULOP3.LUT UR34, URZ, UR34, URZ, 0x33, !UPT ;  /* 0x000000223f227292 */ /* 0x000fe4000f8e333f */
[----:B------:R-:W-:Y:S01]  /*eb70*/  UIMAD UR42, UR40, UR10, UR8 ;  /* 0x0000000a282a72a4 */ /* 0x000fe2000f8e0208 */
[----:B------:R-:W-:Y:S01]  /*eb80*/  ULDC UR45, c[0x0][0x148] ;  /* 0x00005200002d7ab9 */ /* 0x000fe20000000800 */
[----:B------:R-:W-:Y:S01]  /*eb90*/  ULDC UR43, c[0x0][0x648] ;  /* 0x00019200002b7ab9 */ /* 0x000fe20000000800 */
[----:B------:R-:W-:Y:S01]  /*eba0*/  ULDC UR44, c[0x0][0x638] ;  /* 0x00018e00002c7ab9 */ /* 0x000fe20000000800 */
[----:B------:R-:W-:Y:S01]  /*ebb0*/  UMOV UR20, UR32 ;  /* 0x0000002000147c82 */ /* 0x000fe20008000000 */
[----:B------:R-:W-:Y:S07]  /*ebc0*/  @!P0 BRA `(.L_x_295) ;  /* 0x0000000000288947 */ /* 0x000fee0003800000 */
        /* <DEDUP_REMOVED lines=10> */
.L_x_295:
[----:B------:R-:W-:Y:S01]  /*ec70*/  USHF.R.U64 UR4, UR20, UR43, UR21 ;  /* 0x0000002b14047299 */ /* 0x000fe20008001215 */
[----:B------:R-:W-:Y:S01]  /*ec80*/  IMAD.U32 R4, RZ, RZ, UR6 ;  /* 0x00000006ff047e24 */ /* 0x000fe2000f8e00ff */
[----:B------:R-:W-:Y:S01]  /*ec90*/  ULOP3.LUT UR34, UR33, UR34, URZ, 0xc0, !UPT ;  /* 0x0000002221227292 */ /* 0x000fe2000f8ec03f */
[----:B------:R-:W-:Y:S01]  /*eca0*/  IMAD.MOV.U32 R0, RZ, RZ, 0x1 ;  /* 0x00000001ff007424 */ /* 0x000fe200078e00ff */
[----:B------:R-:W-:Y:S02]  /*ecb0*/  UIADD3 UR5, -UR4, URZ, URZ ;  /* 0x0000003f04057290 */ /* 0x000fe4000fffe13f */
[----:B------:R-:W-:Y:S01]  /*ecc0*/  @UP2 UIMAD UR42, UR45, UR41, UR39 ;  /* 0x000000292d2a22a4 */ /* 0x000fe2000f8e0227 */
[----:B------:R2:W-:Y:S01]  /*ecd0*/  STL [R1+0x78], R4 ;  /* 0x0000780401007387 */ /* 0x0005e20000100800 */
[----:B------:R-:W-:Y:S02]  /*ece0*/  ULOP3.LUT UR29, UR30, UR29, URZ, 0xc0, !UPT ;  /* 0x0000001d1e1d7292 */ /* 0x000fe4000f8ec03f */
[----:B------:R-:W-:-:S02]  /*ecf0*/  UIMAD UR4, UR31, UR4, UR34 ;  /* 0x000000041f0472a4 */ /* 0x000fc4000f8e0222 */
[----:B------:R-:W-:-:S03]  /*ed00*/  UIMAD UR32, UR5, UR44, UR32 ;  /* 0x0000002c052072a4 */ /* 0x000fc6000f8e0220 */
[----:B------:R-:W-:Y:S01]  /*ed10*/  ULDC UR5, c[0x0][0x610] ;  /* 0x0001840000057ab9 */ /* 0x000fe20000000800 */
        /* <DEDUP_REMOVED lines=8> */
.L_x_293:
[----:B------:R-:W-:Y:S01]  /*eda0*/  LOP3.LUT P0, RZ, R0, 0xff, RZ, 0xc0, !PT ;  /* 0x000000ff00ff7812 */ /* 0x000fe2000780c0ff */
[----:B------:R-:W-:-:S12]  /*edb0*/  ULOP3.LUT UR37, UR37, 0x1, URZ, 0x3c, !UPT ;  /* 0x0000000125257892 */ /* 0x000fd8000f8e3c3f */
[----:B------:R-:W-:Y:S05]  /*edc0*/  @P0 BRA `(.L_x_296) ;  /* 0xffffff2400ec0947 */ /* 0x000fea000383ffff */
[----:B------:R-:W-:Y:S05]  /*edd0*/  EXIT ;  /* 0x000000000000794d */ /* 0x000fea0003800000 */
.L_x_12:
[----:B------:R-:W-:-:S08]  /*ede0*/  ISETP.NE.AND P0, PT, RZ, UR8, PT ;  /* 0x00000008ff007c0c */ /* 0x000fd0000bf05270 */
[----:B01----:R-:W0:-:S00]  /*edf0*/  USETMAXREG.DEALLOC.CTAPOOL 0x28 ;  /* 0x00000028000079c8 */ /* 0x003e0000080e0500 */
[----:B------:R-:W-:Y:S05]  /*ee00*/  @P0 EXIT ;  /* 0x000000000000094d */ /* 0x000fea0003800000 */
[----:B0-----:R-:W-:Y:S01]  /*ee10*/  LOP3.LUT P0, RZ, R0, 0xff, RZ, 0xc0, !PT ;  /* 0x000000ff00ff7812 */ /* 0x001fe2000780c0ff */
[----:B------:R-:W-:Y:S02]  /*ee20*/  IMAD.MOV.U32 R0, RZ, RZ, 0x1 ;  /* 0x00000001ff007424 */ /* 0x000fe400078e00ff */
[----:B------:R-:W-:-:S10]  /*ee30*/  IMAD.MOV.U32 R8, RZ, RZ, RZ ;  /* 0x000000ffff087224 */ /* 0x000fd400078e00ff */
[----:B------:R-:W-:Y:S05]  /*ee40*/  @!P0 BRA `(.L_x_297) ;  /* 0x0000000c00508947 */ /* 0x000fea0003800000 */
[----:B------:R-:W-:Y:S01]  /*ee50*/  LOP3.LUT P0, RZ, R2, 0x1f, RZ, 0xc0, !PT ;  /* 0x0000001f02ff7812 */ /* 0x000fe2000780c0ff */
[----:B------:R-:W-:Y:S01]  /*ee60*/  ULDC UR5, c[0x0][0x658] ;  /* 0x0001960000057ab9 */ /* 0x000fe20000000800 */
[----:B------:R-:W-:Y:S01]  /*ee70*/  UMOV UR6, 0xffffffff ;  /* 0xffffffff00067882 */ /* 0x000fe20000000000 */
[----:B------:R-:W-:Y:S01]  /*ee80*/  BSSY B0, `(.L_x_297) ;  /* 0x00000d0000007945 */ /* 0x000fe20003800000 */
[----:B------:R-:W-:Y:S01]  /*ee90*/  USHF.L.U32 UR6, UR6, UR5, URZ ;  /* 0x0000000506067299 */ /* 0x000fe2000800063f */
[C---:B------:R-:W-:Y:S01]  /*eea0*/  ISETP.NE.AND P3, PT, R3.reuse, RZ, PT ;  /* 0x000000ff0300720c */ /* 0x040fe20003f65270 */
[----:B------:R-:W-:Y:S01]  /*eeb0*/  IMAD.MOV.U32 R9, RZ, RZ, 0x1 ;  /* 0x00000001ff097424 */ /* 0x000fe200078e00ff */
[----:B------:R-:W-:Y:S01]  /*eec0*/  ISETP.NE.OR P0, PT, R3, RZ, !P0 ;  /* 0x000000ff0300720c */ /* 0x000fe20004705670 */
[----:B------:R-:W-:Y:S01]  /*eed0*/  IMAD.MOV.U32 R0, RZ, RZ, 0x1 ;  /* 0x00000001ff007424 */ /* 0x000fe200078e00ff */
[----:B------:R-:W-:Y:S01]  /*eee0*/  ULDC UR4, c[0x0][0x600] ;  /* 0x0001800000047ab9 */ /* 0x000fe20000000800 */
[----:B------:R-:W-:Y:S01]  /*eef0*/  IMAD.MOV.U32 R8, RZ, RZ, RZ ;  /* 0x000000ffff087224 */ /* 0x000fe200078e00ff */
[----:B------:R-:W-:Y:S01]  /*ef00*/  UMOV UR8, 0x1 ;  /* 0x0000000100087882 */ /* 0x000fe20000000000 */
[----:B------:R-:W-:-:S02]  /*ef10*/  UIADD3 UR27, UR14, 0x1, URZ ;  /* 0x000000010e1b7890 */ /* 0x000fc4000fffe03f */
[----:B------:R-:W-:Y:S02]  /*ef20*/  ULOP3.LUT UR26, UR13, 0x2, URZ, 0xfc, !UPT ;  /* 0x000000020d1a7892 */ /* 0x000fe4000f8efc3f */
[----:B------:R-:W-:Y:S02]  /*ef30*/  UIADD3 UR4, UR4, -0x1, URZ ;  /* 0xffffffff04047890 */ /* 0x000fe4000fffe03f */
[----:B------:R-:W-:Y:S02]  /*ef40*/  USHF.L.U32 UR5, UR8, UR5, URZ ;  /* 0x0000000508057299 */ /* 0x000fe4000800063f */
[----:B------:R-:W-:Y:S01]  /*ef50*/  ULOP3.LUT UR6, URZ, UR6, URZ, 0x33, !UPT ;  /* 0x000000063f067292 */ /* 0x000fe2000f8e333f */
[----:B------:R-:W-:-:S11]  /*ef60*/  ULDC.64 UR24, c[0x0][0x198] ;  /* 0x0000660000187ab9 */ /* 0x000fd60000000a00 */
.L_x_309:
[----:B------:R-:W-:-:S03]  /*ef70*/  UMOV UR8, 0xffffffff ;  /* 0xffffffff00087882 */ /* 0x000fc60000000000 */
[----:B01----:R-:W-:Y:S05]  /*ef80*/  BRA.DIV UR8, `(.L_x_298) ;  /* 0x0000000e08e47947 */ /* 0x003fea000b800000 */
[----:B------:R-:W-:-:S13]  /*ef90*/  ELECT P1, URZ, PT ;  /* 0x00000000003f782f */ /* 0x000fda0003820000 */
.L_x_320:
[----:B------:R-:W0:Y:S01]  /*efa0*/  LDC R2, c[0x0][0x28c] ;  /* 0x0000a300ff027b82 */ /* 0x000e220000000800 */
[----:B------:R-:W-:Y:S01]  /*efb0*/  BSSY B1, `(.L_x_299) ;  /* 0x000003b000017945 */ /* 0x000fe20003800000 */
[----:B0-----:R-:W-:-:S13]  /*efc0*/  ISETP.LT.OR P1, PT, R2, 0x1, !P1 ;  /* 0x000000010200780c */ /* 0x001fda0004f21670 */
[----:B------:R-:W-:Y:S05]  /*efd0*/  @P1 BRA `(.L_x_300) ;  /* 0x0000000000e01947 */ /* 0x000fea0003800000 */
[----:B------:R-:W2:Y:S04]  /*efe0*/  LDL.LU R4, [R1+0x88] ;  /* 0x0000880001047983 */ /* 0x000ea80000300800 */
[----:B------:R-:W3:Y:S01]  /*eff0*/  LDL.LU R3, [R1+0x84] ;  /* 0x0000840001037983 */ /* 0x000ee20000300800 */
[----:B------:R-:W-:Y:S02]  /*f000*/  IMAD.MOV.U32 R12, RZ, RZ, RZ ;  /* 0x000000ffff0c7224 */ /* 0x000fe400078e00ff */
[----:B------:R-:W-:Y:S02]  /*f010*/  IMAD.U32 R13, RZ, RZ, UR27 ;  /* 0x0000001bff0d7e24 */ /* 0x000fe4000f8e00ff */
[----:B------:R-:W-:Y:S02]  /*f020*/  IMAD.MOV.U32 R2, RZ, RZ, R0 ;  /* 0x000000ffff027224 */ /* 0x000fe400078e0000 */
[----:B--2---:R-:W-:-:S02]  /*f030*/  IMAD.SHL.U32 R6, R4, 0x100, RZ ;  /* 0x0000010004067824 */ /* 0x004fc400078e00ff */
[----:B---3--:R-:W-:Y:S02]  /*f040*/  IMAD.SHL.U32 R7, R3, 0x40, RZ ;  /* 0x0000004003077824 */ /* 0x008fe400078e00ff */
[----:B------:R-:W-:-:S07]  /*f050*/  IMAD.MOV.U32 R3, RZ, RZ, R8 ;  /* 0x000000ffff037224 */ /* 0x000fce00078e0008 */
.L_x_304:
[----:B------:R-:W0:Y:S01]  /*f060*/  S2R R5, SR_CgaCtaId ;  /* 0x0000000000057919 */ /* 0x000e220000008800 */
[----:B------:R-:W-:-:S04]  /*f070*/  MOV R4, 0x400 ;  /* 0x0000040000047802 */ /* 0x000fc80000000f00 */
[----:B0-----:R-:W-:Y:S02]  /*f080*/  LEA R10, R5, R4, 0x18 ;  /* 0x00000004050a7211 */ /* 0x001fe400078ec0ff */
[----:B------:R-:W-:Y:S01]  /*f090*/  SHF.L.U32 R4, R2, 0x1f, RZ ;  /* 0x0000001f02047819 */ /* 0x000fe200000006ff */
[----:B------:R-:W0:Y:S02]  /*f0a0*/  @!P3 LDC R5, c[0x0][0x500] ;  /* 0x00014000ff05bb82 */ /* 0x000e240000000800 */
[----:B------:R-:W-:-:S04]  /*f0b0*/  IMAD R11, R3, 0x8, R10 ;  /* 0x00000008030b7824 */ /* 0x000fc800078e020a */
[----:B------:R-:W1:Y:S02]  /*f0c0*/  SYNCS.PHASECHK.TRANS64.TRYWAIT P1, [R11+URZ+0x10], R4 ;  /* 0x000010040b0075a7 */ /* 0x000e64000802017f */
[----:B-1----:R-:W-:Y:S05]  /*f0d0*/  @!P1 BRA `(.L_x_301) ;  /* 0x0000000c00b09947 */ /* 0x002fea0003800000 */
.L_x_321:
[----:B------:R-:W-:Y:S01]  /*f0e0*/  UPRMT UR8, UR26, 0x9910, URZ ;  /* 0x000099101a087896 */ /* 0x000fe2000800003f */
[----:B0-----:R0:W-:Y:S03]  /*f0f0*/  @!P3 SYNCS.ARRIVE.TRANS64 RZ, [R11+URZ], R5 ;  /* 0x000000050bffb9a7 */ /* 0x0011e6000800003f */
[----:B------:R-:W-:-:S06]  /*f100*/  UISETP.NE.AND UP0, UPT, UR8, 0x2, UPT ;  /* 0x000000020800788c */ /* 0x000fcc000bf05270 */
[----:B------:R-:W-:-:S13]  /*f110*/  PLOP3.LUT P1, PT, PT, PT, UP0, 0x80, 0x0 ;  /* 0x000000000000781c */ /* 0x000fda0003f2f008 */
[----:B0-----:R-:W-:Y:S05]  /*f120*/  @P1 BRA `(.L_x_302) ;  /* 0x0000000000041947 */ /* 0x001fea0003800000 */
[----:B------:R-:W-:Y:S01]  /*f130*/  BPT.TRAP 0x1 ;  /* 0x000000040000795c */ /* 0x000fe20000300000 */
.L_x_302:
[----:B------:R-:W-:Y:S05]  /*f140*/  @P0 BRA `(.L_x_303) ;  /* 0x0000000000040947 */ /* 0x000fea0003800000 */
[----:B------:R-:W-:Y:S01]  /*f150*/  BPT.TRAP 0x1 ;  /* 0x000000040000795c */ /* 0x000fe20000300000 */
.L_x_303:
[----:B------:R-:W2:Y:S01]  /*f160*/  LDL R5, [R1+0x78] ;  /* 0x0000780001057983 */ /* 0x000ea20000100800 */
[--C-:B-1----:R-:W-:Y:S01]  /*f170*/  IMAD R4, R3, 0x800, R10.reuse ;  /* 0x0000080003047824 */ /* 0x102fe200078e020a */
[----:B------:R-:W-:Y:S01]  /*f180*/  R2UR UR20, R7 ;  /* 0x00000000071472ca */ /* 0x000fe200000e0000 */
[----:B------:R-:W-:Y:S01]  /*f190*/  IMAD R10, R3, 0x2000, R10 ;  /* 0x00002000030a7824 */ /* 0x000fe200078e020a */
[----:B------:R-:W-:Y:S01]  /*f1a0*/  R2UR UR9, R11 ;  /* 0x000000000b0972ca */ /* 0x000fe200000e0000 */
[----:B------:R-:W-:Y:S01]  /*f1b0*/  VIADD R13, R13, 0xffffffff ;  /* 0xffffffff0d0d7836 */ /* 0x000fe20000000000 */
[----:B------:R-:W-:Y:S01]  /*f1c0*/  R2UR UR8, R4 ;  /* 0x00000000040872ca */ /* 0x000fe200000e0000 */
[----:B------:R-:W-:Y:S01]  /*f1d0*/  UIADD3 UR16, UP0, UR24, 0xf0, URZ ;  /* 0x000000f018107890 */ /* 0x000fe2000ff1e03f */
[----:B------:R-:W-:Y:S01]  /*f1e0*/  R2UR UR11, R10 ;  /* 0x000000000a0b72ca */ /* 0x000fe200000e0000 */
[----:B------:R-:W-:Y:S01]  /*f1f0*/  UIADD3 UR28, UP1, UR24, 0x1f0, URZ ;  /* 0x000001f0181c7890 */ /* 0x000fe2000ff3e03f */
[----:B------:R-:W-:Y:S01]  /*f200*/  R2UR UR10, R12 ;  /* 0x000000000c0a72ca */ /* 0x000fe200000e0000 */
[----:B------:R-:W-:Y:S01]  /*f210*/  UIADD3.X UR17, URZ, UR25, URZ, UP0, !UPT ;  /* 0x000000193f117290 */ /* 0x000fe200087fe43f */
[----:B------:R-:W-:Y:S01]  /*f220*/  R2UR UR21, R6 ;  /* 0x00000000061572ca */ /* 0x000fe200000e0000 */
[----:B------:R-:W-:Y:S01]  /*f230*/  VIADD R3, R3, 0x1 ;  /* 0x0000000103037836 */ /* 0x000fe20000000000 */
[----:B------:R-:W-:Y:S01]  /*f240*/  ISETP.GT.AND P2, PT, R13, 0x1, PT ;  /* 0x000000010d00780c */ /* 0x000fe20003f44270 */
[----:B------:R-:W-:Y:S01]  /*f250*/  UIADD3.X UR29, URZ, UR25, URZ, UP1, !UPT ;  /* 0x000000193f1d7290 */ /* 0x000fe20008ffe43f */
[----:B------:R-:W-:Y:S01]  /*f260*/  VIADD R12, R12, 0x20 ;  /* 0x000000200c0c7836 */ /* 0x000fe20000000000 */
[----:B------:R-:W-:Y:S01]  /*f270*/  UMOV UR18, 0x0 ;  /* 0x0000000000127882 */ /* 0x000fe20000000000 */
[----:B------:R-:W-:Y:S01]  /*f280*/  UMOV UR19, 0x10000000 ;  /* 0x1000000000137882 */ /* 0x000fe20000000000 */
[----:B------:R-:W-:Y:S01]  /*f290*/  UIADD3 UR8, UR8, 0x100, URZ ;  /* 0x0000010008087890 */ /* 0x000fe2000fffe03f */
[----:B------:R-:W-:Y:S01]  /*f2a0*/  ISETP.NE.AND P1, PT, R3, 0x2, PT ;  /* 0x000000020300780c */ /* 0x000fe20003f25270 */
[----:B------:R-:W-:-:S03]  /*f2b0*/  UIADD3 UR15, UR11, 0x1100, URZ ;  /* 0x000011000b0f7890 */ /* 0x000fc6000fffe03f */
[----:B------:R-:W-:Y:S01]  /*f2c0*/  UMOV UR11, UR20 ;  /* 0x00000014000b7c82 */ /* 0x000fe20008000000 */
[----:B------:R-:W-:Y:S02]  /*f2d0*/  SEL R3, R3, RZ, P1 ;  /* 0x000000ff03037207 */ /* 0x000fe40000800000 */
[----:B--2---:R-:W-:Y:S02]  /*f2e0*/  R2UR UR12, R5 ;  /* 0x00000000050c72ca */ /* 0x004fe400000e0000 */
[----:B------:R-:W-:-:S04]  /*f2f0*/  SEL R5, RZ, 0x1, P1 ;  /* 0x00000001ff057807 */ /* 0x000fc80000800000 */
[----:B------:R-:W-:-:S07]  /*f300*/  LOP3.LUT R2, R2, R5, RZ, 0x3c, !PT ;  /* 0x0000000502027212 */ /* 0x000fce00078e3cff */
[----:B------:R0:W-:Y:S02]  /*f310*/  UTMALDG.3D [UR8], [UR16], desc[UR18] ;  /* 0x00001208100075b4 */ /* 0x0001e40008011000 */
[----:B0-----:R-:W-:Y:S01]  /*f320*/  UMOV UR8, UR15 ;  /* 0x0000000f00087c82 */ /* 0x001fe20008000000 */
[----:B------:R-:W-:Y:S02]  /*f330*/  UMOV UR11, UR21 ;  /* 0x00000015000b7c82 */ /* 0x000fe40008000000 */
[----:B------:R0:W-:Y:S02]  /*f340*/  UTMALDG.3D [UR8], [UR28], desc[UR18] ;  /* 0x000012081c0075b4 */ /* 0x0001e40008011000 */
[----:B0-----:R-:W-:Y:S05]  /*f350*/  @P2 BRA `(.L_x_304) ;  /* 0xfffffffc00402947 */ /* 0x001fea000383ffff */
.L_x_300:
[----:B------:R-:W-:Y:S05]  /*f360*/  BSYNC B1 ;  /* 0x0000000000017941 */ /* 0x000fea0003800000 */
.L_x_299:
[----:B------:R-:W2:Y:S01]  /*f370*/  LDL.LU R15, [R1+0x7c] ;  /* 0x00007c00010f7983 */ /* 0x000ea20000300800 */
[----:B------:R-:W-:Y:S01]  /*f380*/  LOP3.LUT P4, RZ, R9, 0xff, RZ, 0xc0, !PT ;  /* 0x000000ff09ff7812 */ /* 0x000fe2000788c0ff */
[----:B------:R-:W-:Y:S01]  /*f390*/  VIADD R8, R8, UR14 ;  /* 0x0000000e08087c36 */ /* 0x000fe20008000000 */
[----:B------:R-:W-:Y:S01]  /*f3a0*/  ULDC.64 UR8, c[0x0][0x650] ;  /* 0x0001940000087ab9 */ /* 0x000fe20000000a00 */
[----:B------:R-:W3:Y:S01]  /*f3b0*/  LDL.LU R14, [R1+0x80] ;  /* 0x00008000010e7983 */ /* 0x000ee20000300800 */
[----:B------:R-:W-:Y:S01]  /*f3c0*/  IMAD.MOV.U32 R5, RZ, RZ, -0x1 ;  /* 0xffffffffff057424 */ /* 0x000fe200078e00ff */
[----:B------:R-:W-:Y:S01]  /*f3d0*/  BSSY B1, `(.L_x_305) ;  /* 0x0000078000017945 */ /* 0x000fe20003800000 */
[----:B------:R-:W-:Y:S02]  /*f3e0*/  SHF.R.U32.HI R2, RZ, 0x1, R8 ;  /* 0x00000001ff027819 */ /* 0x000fe40000011608 */
[----:B------:R-:W-:Y:S02]  /*f3f0*/  ISETP.GT.U32.AND P1, PT, R8, 0x1, PT ;  /* 0x000000010800780c */ /* 0x000fe40003f24070 */
[----:B------:R-:W-:-:S02]  /*f400*/  LOP3.LUT R2, R2, 0x1, RZ, 0xc0, !PT ;  /* 0x0000000102027812 */ /* 0x000fc400078ec0ff */
[----:B------:R-:W-:Y:S01]  /*f410*/  LOP3.LUT R8, R8, 0x1, RZ, 0xc0, !PT ;  /* 0x0000000108087812 */ /* 0x000fe200078ec0ff */
[----:B------:R-:W0:Y:S01]  /*f420*/  @P4 S2R R4, SR_CgaCtaId ;  /* 0x0000000000044919 */ /* 0x000e220000008800 */
[----:B------:R-:W-:Y:S02]  /*f430*/  @P4 MOV R3, 0x400 ;  /* 0x0000040000034802 */ /* 0x000fe40000000f00 */
[----:B------:R-:W-:Y:S02]  /*f440*/  ISETP.NE.U32.AND P2, PT, R2, 0x1, PT ;  /* 0x000000010200780c */ /* 0x000fe40003f45070 */
[----:B------:R-:W-:Y:S02]  /*f450*/  PRMT R9, RZ, 0x7610, R9 ;  /* 0x00007610ff097816 */ /* 0x000fe40000000009 */
[----:B0-----:R-:W-:Y:S01]  /*f460*/  @P4 LEA R3, R4, R3, 0x18 ;  /* 0x0000000304034211 */ /* 0x001fe200078ec0ff */
[----:B------:R-:W-:-:S03]  /*f470*/  IMAD.U32 R4, RZ, RZ, UR14 ;  /* 0x0000000eff047e24 */ /* 0x000fc6000f8e00ff */
[----:B------:R0:W-:Y:S02]  /*f480*/  @P4 SYNCS.ARRIVE.TRANS64.A1T0 RZ, [R3+URZ+0x58], RZ ;  /* 0x000058ff03ff49a7 */ /* 0x0001e4000810003f */
[C---:B------:R-:W-:Y:S02]  /*f490*/  ISETP.LT.U32.AND P1, PT, R4.reuse, 0x2, P1 ;  /* 0x000000020400780c */ /* 0x040fe40000f21070 */
[----:B------:R-:W-:Y:S01]  /*f4a0*/  ISETP.GT.U32.AND P2, PT, R4, 0x1, !P2 ;  /* 0x000000010400780c */ /* 0x000fe20005744070 */
[----:B------:R-:W-:Y:S01]  /*f4b0*/  IMAD.MOV.U32 R4, RZ, RZ, -0x1 ;  /* 0xffffffffff047424 */ /* 0x000fe200078e00ff */
[----:B0-----:R-:W-:Y:S02]  /*f4c0*/  SEL R3, RZ, 0x1, !P1 ;  /* 0x00000001ff037807 */ /* 0x001fe40004800000 */
[----:B------:R-:W-:-:S04]  /*f4d0*/  SEL R2, RZ, 0x1, !P2 ;  /* 0x00000001ff027807 */ /* 0x000fc80005000000 */
[----:B------:R-:W-:Y:S01]  /*f4e0*/  LOP3.LUT R0, R2, R0, R3, 0x96, !PT ;  /* 0x0000000002007212 */ /* 0x000fe200078e9603 */
[----:B------:R-:W-:Y:S01]  /*f4f0*/  IMAD.MOV.U32 R3, RZ, RZ, -0x1 ;  /* 0xffffffffff037424 */ /* 0x000fe200078e00ff */
[----:B------:R-:W-:Y:S02]  /*f500*/  PRMT R2, RZ, 0x7610, R2 ;  /* 0x00007610ff027816 */ /* 0x000fe40000000002 */
[----:B---3--:R-:W-:-:S04]  /*f510*/  IADD3 R14, P4, R14, UR22, RZ ;  /* 0x000000160e0e7c10 */ /* 0x008fc8000ff9e0ff */
[----:B--2---:R-:W-:Y:S01]  /*f520*/  IADD3.X R15, R15, UR7, RZ, P4, !PT ;  /* 0x000000070f0f7c10 */ /* 0x004fe2000a7fe4ff */
[----:B------:R0:W-:Y:S01]  /*f530*/  STL [R1+0x80], R14 ;  /* 0x0000800e01007387 */ /* 0x0001e20000100800 */
[----:B------:R-:W-:-:S03]  /*f540*/  ISETP.GE.U32.AND P4, PT, R14, UR8, PT ;  /* 0x000000080e007c0c */ /* 0x000fc6000bf86070 */
[----:B------:R0:W-:Y:S01]  /*f550*/  STL [R1+0x7c], R15 ;  /* 0x00007c0f01007387 */ /* 0x0001e20000100800 */
[----:B------:R-:W-:-:S03]  /*f560*/  ISETP.GE.U32.AND.EX P1, PT, R15, UR9, PT, P4 ;  /* 0x000000090f007c0c */ /* 0x000fc6000bf26140 */
[----:B------:R0:W-:Y:S04]  /*f570*/  STL [R1+0x84], R5 ;  /* 0x0000840501007387 */ /* 0x0001e80000100800 */
[----:B------:R0:W-:Y:S04]  /*f580*/  STL [R1+0x88], R4 ;  /* 0x0000880401007387 */ /* 0x0001e80000100800 */
[----:B------:R0:W-:Y:S02]  /*f590*/  STL [R1+0x78], R3 ;  /* 0x0000780301007387 */ /* 0x0001e40000100800 */
[----:B------:R-:W-:Y:S05]  /*f5a0*/  @P1 BRA `(.L_x_306) ;  /* 0x0000000400681947 */ /* 0x000fea0003800000 */
[----:B------:R-:W0:Y:S01]  /*f5b0*/  S2UR UR8, SR_CTAID.X ;  /* 0x00000000000879c3 */ /* 0x000e220000002500 */
[----:B------:R-:W-:Y:S01]  /*f5c0*/  ULDC.64 UR10, c[0x0][0x628] ;  /* 0x00018a00000a7ab9 */ /* 0x000fe20000000a00 */
[----:B------:R-:W-:Y:S01]  /*f5d0*/  ULDC UR9, c[0x0][0x150] ;  /* 0x0000540000097ab9 */ /* 0x000fe20000000800 */
[----:B------:R-:W-:Y:S01]  /*f5e0*/  ISETP.NE.U32.AND P1, PT, RZ, UR10, PT ;  /* 0x0000000aff007c0c */ /* 0x000fe2000bf25070 */
[----:B------:R-:W-:Y:S01]  /*f5f0*/  ULDC UR12, c[0x0][0x630] ;  /* 0x00018c00000c7ab9 */ /* 0x000fe20000000800 */
[----:B------:R-:W-:Y:S01]  /*f600*/  ULDC UR16, c[0x0][0x154] ;  /* 0x0000550000107ab9 */ /* 0x000fe20000000800 */
[----:B------:R-:W-:Y:S01]  /*f610*/  IMAD.MOV.U32 R2, RZ, RZ, R14 ;  /* 0x000000ffff027224 */ /* 0x000fe200078e000e */
[----:B------:R-:W-:Y:S01]  /*f620*/  ISETP.NE.AND.EX P1, PT, RZ, UR11, PT, P1 ;  /* 0x0000000bff007c0c */ /* 0x000fe2000bf25310 */
[----:B------:R-:W1:Y:S01]  /*f630*/  S2UR UR15, SR_CTAID.Y ;  /* 0x00000000000f79c3 */ /* 0x000e620000002600 */
[----:B0-----:R-:W-:-:S05]  /*f640*/  I2FP.F32.U32 R3, UR8 ;  /* 0x0000000800037c45 */ /* 0x001fca0008201000 */
[----:B------:R-:W-:Y:S01]  /*f650*/  FMUL R12, R3, UR9 ;  /* 0x00000009030c7c20 */ /* 0x000fe20008400000 */
[----:B------:R-:W-:-:S05]  /*f660*/  IMAD.MOV.U32 R3, RZ, RZ, R15 ;  /* 0x000000ffff037224 */ /* 0x000fca00078e000f */
[----:B------:R-:W-:Y:S05]  /*f670*/  @!P1 BRA `(.L_x_307) ;  /* 0x0000000000289947 */ /* 0x000fea0003800000 */
[----:B------:R-:W-:Y:S02]  /*f680*/  ULDC UR9, c[0x0][0x634] ;  /* 0x00018d0000097ab9 */ /* 0x000fe40000000800 */
[----:B------:R-:W-:-:S05]  /*f690*/  IADD3 R7, P1, R14, UR9, RZ ;  /* 0x000000090e077c10 */ /* 0x000fca000ff3e0ff */
[----:B------:R-:W-:-:S04]  /*f6a0*/  IMAD.X R11, RZ, RZ, R15, P1 ;  /* 0x000000ffff0b7224 */ /* 0x000fc800008e060f */
[----:B------:R-:W-:-:S04]  /*f6b0*/  IMAD.WIDE.U32 R4, R11, UR10, RZ ;  /* 0x0000000a0b047c25 */ /* 0x000fc8000f8e00ff */
[----:B------:R-:W-:-:S04]  /*f6c0*/  IMAD.WIDE.U32 R4, P1, R7, UR11, R4 ;  /* 0x0000000b07047c25 */ /* 0x000fc8000f820004 */
[----:B------:R-:W-:-:S04]  /*f6d0*/  IMAD.WIDE.U32 R6, R7, UR10, RZ ;  /* 0x0000000a07067c25 */ /* 0x000fc8000f8e00ff */
[----:B------:R-:W-:Y:S01]  /*f6e0*/  IMAD.X R3, RZ, RZ, RZ, P1 ;  /* 0x000000ffff037224 */ /* 0x000fe200008e06ff */
[----:B------:R-:W-:Y:S01]  /*f6f0*/  IADD3 RZ, P1, R7, R4, RZ ;  /* 0x0000000407ff7210 */ /* 0x000fe20007f3e0ff */
[----:B------:R-:W-:-:S04]  /*f700*/  IMAD.MOV.U32 R2, RZ, RZ, R5 ;  /* 0x000000ffff027224 */ /* 0x000fc800078e0005 */
[----:B------:R-:W-:-:S08]  /*f710*/  IMAD.WIDE.U32.X R2, R11, UR11, R2, P1 ;  /* 0x0000000b0b027c25 */ /* 0x000fd000088e0402 */
.L_x_307:
[--C-:B------:R-:W-:Y:S01]  /*f720*/  SHF.R.U64 R10, R2, UR12, R3.reuse ;  /* 0x0000000c020a7c19 */ /* 0x100fe20008001203 */
[----:B------:R-:W0:Y:S01]  /*f730*/  F2I.U32.TRUNC.NTZ R12, R12 ;  /* 0x0000000c000c7305 */ /* 0x000e22000020f000 */
[----:B------:R-:W-:Y:S01]  /*f740*/  SHF.R.U32.HI R2, RZ, UR12, R3 ;  /* 0x0000000cff027c19 */ /* 0x000fe20008011603 */
[----:B------:R-:W-:Y:S01]  /*f750*/  ULDC.64 UR10, c[0x0][0x620] ;  /* 0x00018800000a7ab9 */ /* 0x000fe20000000a00 */
[----:B------:R-:W-:Y:S01]  /*f760*/  IADD3 R5, P1, RZ, -R10, RZ ;  /* 0x8000000aff057210 */ /* 0x000fe20007f3e0ff */
[----:B------:R-:W-:Y:S01]  /*f770*/  IMAD.MOV.U32 R3, RZ, RZ, R15 ;  /* 0x000000ffff037224 */ /* 0x000fe200078e000f */
[----:B-1----:R-:W-:Y:S01]  /*f780*/  I2FP.F32.U32 R4, UR15 ;  /* 0x0000000f00047c45 */ /* 0x002fe20008201000 */
[----:B------:R-:W-:Y:S01]  /*f790*/  ULDC UR12, c[0x0][0x658] ;  /* 0x00019600000c7ab9 */ /* 0x000fe20000000800 */
[----:B------:R-:W-:Y:S01]  /*f7a0*/  ULDC UR18, c[0x0][0x648] ;  /* 0x0001920000127ab9 */ /* 0x000fe20000000800 */
[----:B------:R-:W-:Y:S02]  /*f7b0*/  IMAD.X R2, RZ, RZ, ~R2, P1 ;  /* 0x000000ffff027224 */ /* 0x000fe400008e0e02 */
[----:B------:R-:W-:Y:S01]  /*f7c0*/  FMUL R6, R4, UR16 ;  /* 0x0000001004067c20 */ /* 0x000fe20008400000 */
[----:B------:R-:W-:Y:S01]  /*f7d0*/  ULDC.64 UR16, c[0x0][0x640] ;  /* 0x0001900000107ab9 */ /* 0x000fe20000000a00 */
[----:B------:R-:W-:Y:S01]  /*f7e0*/  IMAD R4, R2, UR10, RZ ;  /* 0x0000000a02047c24 */ /* 0x000fe2000f8e02ff */
[----:B------:R-:W-:Y:S01]  /*f7f0*/  ISETP.NE.U32.AND P1, PT, RZ, UR16, PT ;  /* 0x00000010ff007c0c */ /* 0x000fe2000bf25070 */
[----:B------:R-:W-:Y:S01]  /*f800*/  IMAD.MOV.U32 R2, RZ, RZ, R14 ;  /* 0x000000ffff027224 */ /* 0x000fe200078e000e */
[----:B0-----:R-:W-:Y:S01]  /*f810*/  R2UR UR9, R12 ;  /* 0x000000000c0972ca */ /* 0x001fe200000e0000 */
[----:B------:R-:W0:Y:S01]  /*f820*/  LDC R14, c[0x0][0x610] ;  /* 0x00018400ff0e7b82 */ /* 0x000e220000000800 */
[----:B------:R-:W1:Y:S01]  /*f830*/  F2I.U32.TRUNC.NTZ R6, R6 ;  /* 0x0000000600067305 */ /* 0x000e62000020f000 */
[----:B------:R-:W-:Y:S01]  /*f840*/  IMAD.WIDE.U32 R2, R5, UR10, R2 ;  /* 0x0000000a05027c25 */ /* 0x000fe2000f8e0002 */
[----:B------:R-:W-:Y:S01]  /*f850*/  ULDC UR10, c[0x0][0x618] ;  /* 0x00018600000a7ab9 */ /* 0x000fe20000000800 */
[----:B------:R-:W-:-:S02]  /*f860*/  ISETP.NE.AND.EX P1, PT, RZ, UR17, PT, P1 ;  /* 0x00000011ff007c0c */ /* 0x000fc4000bf25310 */
[----:B------:R-:W-:-:S04]  /*f870*/  IMAD R5, R5, UR11, R4 ;  /* 0x0000000b05057c24 */ /* 0x000fc8000f8e0204 */
[----:B------:R-:W-:-:S05]  /*f880*/  IMAD.IADD R3, R3, 0x1, R5 ;  /* 0x0000000103037824 */ /* 0x000fca00078e0205 */
[--C-:B------:R-:W-:Y:S02]  /*f890*/  SHF.R.U64 R12, R2, UR10, R3.reuse ;  /* 0x0000000a020c7c19 */ /* 0x100fe40008001203 */
[----:B------:R-:W-:Y:S01]  /*f8a0*/  SHF.R.U32.HI R3, RZ, UR10, R3 ;  /* 0x0000000aff037c19 */ /* 0x000fe20008011603 */
[----:B------:R-:W-:Y:S01]  /*f8b0*/  ULDC UR10, c[0x0][0x608] ;  /* 0x00018200000a7ab9 */ /* 0x000fe20000000800 */
[----:B-1----:R-:W-:Y:S02]  /*f8c0*/  R2UR UR11, R6 ;  /* 0x00000000060b72ca */ /* 0x002fe400000e0000 */
[--C-:B------:R-:W-:Y:S02]  /*f8d0*/  SHF.R.U64 R13, R12, UR10, R3.reuse ;  /* 0x0000000a0c0d7c19 */ /* 0x100fe40008001203 */
[----:B------:R-:W-:Y:S01]  /*f8e0*/  SHF.R.U32.HI R2, RZ, UR10, R3 ;  /* 0x0000000aff027c19 */ /* 0x000fe20008011603 */
[----:B------:R-:W-:-:S03]  /*f8f0*/  UIADD3 UR10, -UR9, URZ, URZ ;  /* 0x0000003f090a7290 */ /* 0x000fc6000fffe13f */
[--C-:B------:R-:W-:Y:S01]  /*f900*/  SHF.R.U64 R15, R13, UR12, R2.reuse ;  /* 0x0000000c0d0f7c19 */ /* 0x100fe20008001202 */
[----:B------:R-:W-:Y:S01]  /*f910*/  ULDC UR9, c[0x0][0x144] ;  /* 0x0000510000097ab9 */ /* 0x000fe20000000800 */
[----:B------:R-:W-:-:S03]  /*f920*/  SHF.R.U32.HI R3, RZ, UR12, R2 ;  /* 0x0000000cff037c19 */ /* 0x000fc60008011602 */
[----:B------:R-:W-:Y:S01]  /*f930*/  IMAD.MOV.U32 R2, RZ, RZ, R15 ;  /* 0x000000ffff027224 */ /* 0x000fe200078e000f */
[----:B------:R-:W-:Y:S06]  /*f940*/  @!P1 BRA `(.L_x_308) ;  /* 0x0000000000289947 */ /* 0x000fec0003800000 */
        /* <DEDUP_REMOVED lines=10> */
.L_x_308:
[----:B------:R-:W-:Y:S01]  /*f9f0*/  UIADD3 UR11, -UR11, URZ, URZ ;  /* 0x0000003f0b0b7290 */ /* 0x000fe2000fffe13f */
[----:B------:R-:W-:Y:S01]  /*fa00*/  SHF.R.U64 R3, R2, UR18, R3 ;  /* 0x0000001202037c19 */ /* 0x000fe20008001203 */
[----:B------:R-:W-:Y:S01]  /*fa10*/  UIMAD UR8, UR9, UR10, UR8 ;  /* 0x0000000a090872a4 */ /* 0x000fe2000f8e0208 */
[----:B------:R-:W-:Y:S01]  /*fa20*/  LOP3.LUT R2, R13, UR6, RZ, 0xc0, !PT ;  /* 0x000000060d027c12 */ /* 0x000fe2000f8ec0ff */
[----:B------:R-:W-:Y:S01]  /*fa30*/  IMAD.MOV.U32 R6, RZ, RZ, 0x1 ;  /* 0x00000001ff067424 */ /* 0x000fe200078e00ff */
[----:B------:R-:W-:Y:S01]  /*fa40*/  ULDC UR9, c[0x0][0x148] ;  /* 0x0000520000097ab9 */ /* 0x000fe20000000800 */
[----:B------:R-:W-:Y:S01]  /*fa50*/  IMAD.MOV R4, RZ, RZ, -R3 ;  /* 0x000000ffff047224 */ /* 0x000fe200078e0a03 */
[----:B------:R-:W-:Y:S01]  /*fa60*/  @UP2 UIMAD UR8, UR9, UR11, UR15 ;  /* 0x0000000b090822a4 */ /* 0x000fe2000f8e020f */
[----:B------:R-:W-:Y:S01]  /*fa70*/  IMAD R3, R3, UR5, R2 ;  /* 0x0000000503037c24 */ /* 0x000fe2000f8e0202 */
[----:B------:R-:W-:Y:S01]  /*fa80*/  LOP3.LUT R5, R12, UR4, RZ, 0xc0, !PT ;  /* 0x000000040c057c12 */ /* 0x000fe2000f8ec0ff */
[----:B------:R-:W-:Y:S01]  /*fa90*/  ULDC UR9, c[0x0][0x638] ;  /* 0x00018e0000097ab9 */ /* 0x000fe20000000800 */
[----:B------:R-:W-:Y:S01]  /*faa0*/  PLOP3.LUT P1, PT, PT, PT, UP2, 0x80, 0x0 ;  /* 0x000000000000781c */ /* 0x000fe20003f2f028 */
[----:B------:R-:W-:-:S02]  /*fab0*/  IMAD R2, R4, UR9, R15 ;  /* 0x0000000904027c24 */ /* 0x000fc4000f8e020f */
[----:B0-----:R-:W-:Y:S01]  /*fac0*/  IMAD R3, R3, R14, UR8 ;  /* 0x0000000803037e24 */ /* 0x001fe2000f8e020e */
[----:B------:R-:W-:Y:S02]  /*fad0*/  ULDC UR8, c[0x0][0x600] ;  /* 0x0001800000087ab9 */ /* 0x000fe40000000800 */
[----:B------:R-:W-:Y:S01]  /*fae0*/  IMAD R4, R2, UR8, R5 ;  /* 0x0000000802047c24 */ /* 0x000fe2000f8e0205 */
[----:B------:R-:W-:-:S04]  /*faf0*/  PRMT R2, R6, 0x7610, R2 ;  /* 0x0000761006027816 */ /* 0x000fc80000000002 */
[----:B------:R-:W-:Y:S02]  /*fb00*/  SEL R5, R4, R3, !P1 ;  /* 0x0000000304057207 */ /* 0x000fe40004800000 */
[----:B------:R-:W-:-:S03]  /*fb10*/  SEL R3, R3, R4, !P1 ;  /* 0x0000000403037207 */ /* 0x000fc60004800000 */
[----:B------:R1:W-:Y:S04]  /*fb20*/  STL [R1+0x88], R5 ;  /* 0x0000880501007387 */ /* 0x0003e80000100800 */
[----:B------:R1:W-:Y:S04]  /*fb30*/  STL [R1+0x78], R10 ;  /* 0x0000780a01007387 */ /* 0x0003e80000100800 */
[----:B------:R1:W-:Y:S02]  /*fb40*/  STL [R1+0x84], R3 ;  /* 0x0000840301007387 */ /* 0x0003e40000100800 */
.L_x_306:
[----:B------:R-:W-:Y:S05]  /*fb50*/  BSYNC B1 ;  /* 0x0000000000017941 */ /* 0x000fea0003800000 */
.L_x_305:
[----:B------:R-:W-:-:S13]  /*fb60*/  LOP3.LUT P1, RZ, R2, 0xff, RZ, 0xc0, !PT ;  /* 0x000000ff02ff7812 */ /* 0x000fda000782c0ff */
[----:B------:R-:W-:Y:S05]  /*fb70*/  @P1 BRA `(.L_x_309) ;  /* 0xfffffff000fc1947 */ /* 0x000fea000383ffff */
[----:B------:R-:W-:Y:S05]  /*fb80*/  BSYNC B0 ;  /* 0x0000000000007941 */ /* 0x000fea0003800000 */
.L_x_297:
[----:B------:R-:W-:-:S03]  /*fb90*/  UMOV UR8, 0xffffffff ;  /* 0xffffffff00087882 */ /* 0x000fc60000000000 */
[----:B------:R-:W-:Y:S05]  /*fba0*/  BRA.DIV UR8, `(.L_x_310) ;  /* 0x0000000608107947 */ /* 0x000fea000b800000 */
[----:B------:R-:W-:-:S13]  /*fbb0*/  ELECT P0, URZ, PT ;  /* 0x00000000003f782f */ /* 0x000fda0003800000 */
.L_x_324:
[----:B------:R-:W-:Y:S04]  /*fbc0*/  BSSY B0, `(.L_x_311) ;  /* 0x000001a000007945 */ /* 0x000fe80003800000 */
[----:B------:R-:W-:Y:S05]  /*fbd0*/  @!P0 BRA `(.L_x_312) ;  /* 0x0000000000608947 */ /* 0x000fea0003800000 */
[----:B------:R-:W-:-:S04]  /*fbe0*/  ULOP3.LUT UR8, UR13, 0x2, URZ, 0xfc, !UPT ;  /* 0x000000020d087892 */ /* 0x000fc8000f8efc3f */
[----:B------:R-:W-:-:S06]  /*fbf0*/  UISETP.NE.AND UP0, UPT, UR8, 0x3, UPT ;  /* 0x000000030800788c */ /* 0x000fcc000bf05270 */
[----:B------:R-:W-:-:S13]  /*fc00*/  PLOP3.LUT P0, PT, PT, PT, UP0, 0x80, 0x0 ;  /* 0x000000000000781c */ /* 0x000fda0003f0f008 */
[----:B------:R-:W-:Y:S05]  /*fc10*/  @!P0 BRA `(.L_x_313) ;  /* 0x0000000000048947 */ /* 0x000fea0003800000 */
[----:B------:R-:W-:Y:S01]  /*fc20*/  BPT.TRAP 0x1 ;  /* 0x000000040000795c */ /* 0x000fe20000300000 */
.L_x_313:
[----:B01----:R-:W0:Y:S01]  /*fc30*/  S2R R3, SR_CgaCtaId ;  /* 0x0000000000037919 */ /* 0x003e220000008800 */
[----:B------:R-:W-:-:S04]  /*fc40*/  MOV R2, 0x400 ;  /* 0x0000040000027802 */ /* 0x000fc80000000f00 */
[----:B0-----:R-:W-:Y:S02]  /*fc50*/  LEA R3, R3, R2, 0x18 ;  /* 0x0000000203037211 */ /* 0x001fe400078ec0ff */
[----:B------:R-:W-:-:S03]  /*fc60*/  SHF.L.U32 R2, R0, 0x1f, RZ ;  /* 0x0000001f00027819 */ /* 0x000fc600000006ff */
[----:B------:R-:W-:-:S04]  /*fc70*/  VIADD R3, R3, 0x10 ;  /* 0x0000001003037836 */ /* 0x000fc80000000000 */
[C---:B------:R-:W-:Y:S02]  /*fc80*/  IMAD R7, R8.reuse, 0x8, R3 ;  /* 0x0000000808077824 */ /* 0x040fe400078e0203 */
[----:B------:R-:W-:Y:S02]  /*fc90*/  VIADD R8, R8, 0x1 ;  /* 0x0000000108087836 */ /* 0x000fe40000000000 */
[----:B------:R-:W0:Y:S03]  /*fca0*/  SYNCS.PHASECHK.TRANS64.TRYWAIT P0, [R7+URZ], R2 ;  /* 0x00000002070075a7 */ /* 0x000e26000800017f */
[----:B------:R-:W-:-:S04]  /*fcb0*/  ISETP.NE.AND P1, PT, R8, 0x2, PT ;  /* 0x000000020800780c */ /* 0x000fc80003f25270 */
[----:B------:R-:W-:Y:S02]  /*fcc0*/  SEL R5, RZ, 0x1, P1 ;  /* 0x00000001ff057807 */ /* 0x000fe40000800000 */
[----:B------:R-:W-:Y:S02]  /*fcd0*/  SEL R8, R8, RZ, P1 ;  /* 0x000000ff08087207 */ /* 0x000fe40000800000 */
[----:B------:R-:W-:Y:S01]  /*fce0*/  LOP3.LUT R0, R0, R5, RZ, 0x3c, !PT ;  /* 0x0000000500007212 */ /* 0x000fe200078e3cff */
[----:B0-----:R-:W-:Y:S06]  /*fcf0*/  @!P0 BRA `(.L_x_314) ;  /* 0x0000000000e08947 */ /* 0x001fec0003800000 */
.L_x_325:
[----:B------:R-:W-:Y:S01]  /*fd00*/  IMAD R3, R8, 0x8, R3 ;  /* 0x0000000808037824 */ /* 0x000fe200078e0203 */
[----:B------:R-:W-:-:S07]  /*fd10*/  SHF.L.U32 R0, R0, 0x1f, RZ ;  /* 0x0000001f00007819 */ /* 0x000fce00000006ff */
.L_x_315:
[----:B-1----:R1:W2:Y:S02]  /*fd20*/  SYNCS.PHASECHK.TRANS64.TRYWAIT P0, [R3+URZ], R0 ;  /* 0x00000000030075a7 */ /* 0x0022a4000800017f */
[----:B--2---:R-:W-:Y:S05]  /*fd30*/  @!P0 NANOSLEEP.SYNCS 0x989680 ;  /* 0x009896800000895d */ /* 0x004fea0003900000 */
[----:B------:R-:W2:Y:S02]  /*fd40*/  @!P0 SYNCS.PHASECHK.TRANS64 P0, [R3+URZ], R0 ;  /* 0x00000000030085a7 */ /* 0x000ea4000800007f */
[----:B--2---:R-:W-:Y:S05]  /*fd50*/  @!P0 BRA `(.L_x_315) ;  /* 0xfffffffc00f08947 */ /* 0x004fea000383ffff */
.L_x_312:
[----:B------:R-:W-:Y:S05]  /*fd60*/  BSYNC B0 ;  /* 0x0000000000007941 */ /* 0x000fea0003800000 */
.L_x_311:
[----:B------:R-:W-:Y:S05]  /*fd70*/  EXIT ;  /* 0x000000000000794d */ /* 0x000fea0003800000 */
.L_x_14:
[----:B0-----:R-:W-:-:S04]  /*fd80*/  IMAD.U32 R3, RZ, RZ, UR17 ;  /* 0x00000011ff037e24 */ /* 0x001fc8000f8e00ff */
[----:B------:R0:W1:Y:S03]  /*fd90*/  SYNCS.PHASECHK.TRANS64.TRYWAIT P0, [R3+URZ+-0x8], R0 ;  /* 0xfffff800030075a7 */ /* 0x000066000800017f */
[----:B-1----:R-:W-:Y:S05]  /*fda0*/  @!P0 NANOSLEEP.SYNCS 0x989680 ;  /* 0x009896800000895d */ /* 0x002fea0003900000 */
[----:B------:R-:W1:Y:S02]  /*fdb0*/  @!P0 SYNCS.PHASECHK.TRANS64 P0, [R3+URZ+-0x8], R0 ;  /* 0xfffff800030085a7 */ /* 0x000e64000800007f */
[----:B-1----:R-:W-:Y:S05]  /*fdc0*/  @!P0 BRA `(.L_x_14) ;  /* 0xfffffffc00ec8947 */ /* 0x002fea000383ffff */
[----:B------:R-:W-:Y:S05]  /*fdd0*/  BRA `(.L_x_316) ;  /* 0xffffff1800087947 */ /* 0x000fea000383ffff */
.L_x_19:
[----:B-1----:R-:W-:-:S04]  /*fde0*/  IMAD.U32 R3, RZ, RZ, UR4 ;  /* 0x00000004ff037e24 */ /* 0x002fc8000f8e00ff */
[----:B------:R1:W2:Y:S03]  /*fdf0*/  SYNCS.PHASECHK.TRANS64.TRYWAIT P0, [R3+URZ], R0 ;  /* 0x00000000030075a7 */ /* 0x0002a6000800017f */
[----:B--2---:R-:W-:Y:S05]  /*fe00*/  @!P0 NANOSLEEP.SYNCS 0x989680 ;  /* 0x009896800000895d */ /* 0x004fea0003900000 */
[----:B------:R-:W2:Y:S02]  /*fe10*/  @!P0 SYNCS.PHASECHK.TRANS64 P0, [R3+URZ], R0 ;  /* 0x00000000030085a7 */ /* 0x000ea4000800007f */
[----:B--2---:R-:W-:Y:S05]  /*fe20*/  @!P0 BRA `(.L_x_19) ;  /* 0xfffffffc00ec8947 */ /* 0x004fea000383ffff */
[----:B------:R-:W-:Y:S05]  /*fe30*/  BRA `(.L_x_18) ;  /* 0xffffff2000747947 */ /* 0x000fea000383ffff */
.L_x_25:
[----:B-----5:R1:W-:Y:S02]  /*fe40*/  STL [R1+0x9c], R0 ;  /* 0x00009c0001007387 */ /* 0x0203e40000100800 */
[----:B-1----:R-:W-:-:S04]  /*fe50*/  IMAD.U32 R0, RZ, RZ, UR8 ;  /* 0x00000008ff007e24 */ /* 0x002fc8000f8e00ff */
[----:B------:R1:W3:Y:S03]  /*fe60*/  SYNCS.PHASECHK.TRANS64.TRYWAIT P0, [R0+URZ], R229 ;  /* 0x000000e5000075a7 */ /* 0x0002e6000800017f */
[----:B---3--:R-:W-:Y:S05]  /*fe70*/  @!P0 NANOSLEEP.SYNCS 0x989680 ;  /* 0x009896800000895d */ /* 0x008fea0003900000 */
[----:B------:R1:W3:Y:S02]  /*fe80*/  @!P0 SYNCS.PHASECHK.TRANS64 P0, [R0+URZ], R229 ;  /* 0x000000e5000085a7 */ /* 0x0002e4000800007f */
[----:B-1----:R1:W5:Y:S02]  /*fe90*/  LDL.LU R0, [R1+0x9c] ;  /* 0x00009c0001007983 */ /* 0x0023640000300800 */
[----:B-1-3--:R-:W-:Y:S05]  /*fea0*/  @!P0 BRA `(.L_x_25) ;  /* 0xfffffffc00e48947 */ /* 0x00afea000383ffff */
[----:B------:R-:W-:Y:S05]  /*feb0*/  BRA `(.L_x_24) ;  /* 0xffffff3000c87947 */ /* 0x000fea000383ffff */
.L_x_33:
[----:B---3--:R-:W-:-:S04]  /*fec0*/  IMAD.U32 R25, RZ, RZ, UR17 ;  /* 0x00000011ff197e24 */ /* 0x008fc8000f8e00ff */
[----:B------:R3:W4:Y:S03]  /*fed0*/  SYNCS.PHASECHK.TRANS64.TRYWAIT P0, [R25+URZ+0x8], R24 ;  /* 0x00000818190075a7 */ /* 0x000726000800017f */
[----:B----4-:R-:W-:Y:S05]  /*fee0*/  @!P0 NANOSLEEP.SYNCS 0x989680 ;  /* 0x009896800000895d */ /* 0x010fea0003900000 */
[----:B------:R-:W4:Y:S02]  /*fef0*/  @!P0 SYNCS.PHASECHK.TRANS64 P0, [R25+URZ+0x8], R24 ;  /* 0x00000818190085a7 */ /* 0x000f24000800007f */
[----:B----4-:R-:W-:Y:S05]  /*ff00*/  @!P0 BRA `(.L_x_33) ;  /* 0xfffffffc00ec8947 */ /* 0x010fea000383ffff */
[----:B------:R-:W-:Y:S05]  /*ff10*/  BRA `(.L_x_317) ;  /* 0xffffff54008c7947 */ /* 0x000fea000383ffff */
.L_x_298:
[----:B------:R-:W-:Y:S01]  /*ff20*/  BSSY B1, `(.L_x_318) ;  /* 0x0000006000017945 */ /* 0x000fe20003800000 */
[----:B------:R-:W-:-:S07]  /*ff30*/  IMAD.MOV.U32 R2, RZ, RZ, -0x1 ;  /* 0xffffffffff027424 */ /* 0x000fce00078e00ff */
[----:B------:R-:W-:Y:S05]  /*ff40*/  WARPSYNC.COLLECTIVE R2, `(.L_x_319) ;  /* 0x00000000020c7348 */ /* 0x000fea0003c00000 */
[----:B------:R-:W-:Y:S02]  /*ff50*/  ELECT P1, UR62, PT ;  /* 0x00000000003e782f */ /* 0x000fe40003820000 */
[----:B------:R-:W-:Y:S01]  /*ff60*/  MOV R2, UR62 ;  /* 0x0000003e00027c02 */ /* 0x000fe20008000f00 */
[----:B------:R-:W-:Y:S10]  /*ff70*/  ENDCOLLECTIVE ;  /* 0x000000000000791b */ /* 0x000ff40003800000 */
.L_x_319:
[----:B------:R-:W-:Y:S05]  /*ff80*/  BSYNC B1 ;  /* 0x0000000000017941 */ /* 0x000fea0003800000 */
.L_x_318:
[----:B------:R-:W-:Y:S05]  /*ff90*/  BRA `(.L_x_320) ;  /* 0xfffffff000007947 */ /* 0x000fea000383ffff */
.L_x_301:
[----:B-1----:R1:W2:Y:S02]  /*ffa0*/  SYNCS.PHASECHK.TRANS64.TRYWAIT P1, [R11+URZ+0x10], R4 ;  /* 0x000010040b0075a7 */ /* 0x0022a4000802017f */
[----:B--2---:R-:W-:Y:S05]  /*ffb0*/  @!P1 NANOSLEEP.SYNCS 0x989680 ;  /* 0x009896800000995d */ /* 0x004fea0003900000 */
[----:B------:R-:W2:Y:S02]  /*ffc0*/  @!P1 SYNCS.PHASECHK.TRANS64 P1, [R11+URZ+0x10], R4 ;  /* 0x000010040b0095a7 */ /* 0x000ea4000802007f */
[----:B--2---:R-:W-:Y:S05]  /*ffd0*/  @!P1 BRA `(.L_x_301) ;  /* 0xfffffffc00f09947 */ /* 0x004fea000383ffff */
[----:B------:R-:W-:Y:S05]  /*ffe0*/  BRA `(.L_x_321) ;  /* 0xfffffff0003c7947 */ /* 0x000fea000383ffff */
.L_x_310:
[----:B------:R-:W-:Y:S01]  /*fff0*/  BSSY B0, `(.L_x_322) ;  /* 0x0000006000007945 */ /* 0x000fe20003800000 */
[----:B------:R-:W-:-:S07]  /*10000*/  IMAD.MOV.U32 R2, RZ, RZ, -0x1 ;  /* 0xffffffffff027424 */ /* 0x000fce00078e00ff */
[----:B01----:R-:W-:Y:S05]  /*10010*/  WARPSYNC.COLLECTIVE R2, `(.L_x_323) ;  /* 0x00000000020c7348 */ /* 0x003fea0003c00000 */
[----:B------:R-:W-:Y:S02]  /*10020*/  ELECT P1, UR62, PT ;  /* 0x00000000003e782f */ /* 0x000fe40003820000 */
[----:B------:R-:W-:Y:S01]  /*10030*/  MOV R2, UR62 ;  /* 0x0000003e00027c02 */ /* 0x000fe20008000f00 */
[----:B01----:R-:W-:Y:S10]  /*10040*/  ENDCOLLECTIVE ;  /* 0x000000000000791b */ /* 0x003ff40003800000 */
.L_x_323:
[----:B------:R-:W-:Y:S05]  /*10050*/  BSYNC B0 ;  /* 0x0000000000007941 */ /* 0x000fea0003800000 */
.L_x_322:
[----:B------:R-:W-:Y:S01]  /*10060*/  PLOP3.LUT P0, PT, P1, PT, PT, 0x80, 0x0 ;  /* 0x000000000000781c */ /* 0x000fe20000f0f070 */
[----:B------:R-:W-:-:S12]  /*10070*/  BRA `(.L_x_324) ;  /* 0xfffffff800d07947 */ /* 0x000fd8000383ffff */
.L_x_314:
[----:B0-----:R0:W1:Y:S02]  /*10080*/  SYNCS.PHASECHK.TRANS64.TRYWAIT P0, [R7+URZ], R2 ;  /* 0x00000002070075a7 */ /* 0x001064000800017f */
[----:B-1----:R-:W-:Y:S05]  /*10090*/  @!P0 NANOSLEEP.SYNCS 0x989680 ;  /* 0x009896800000895d */ /* 0x002fea0003900000 */
[----:B------:R-:W1:Y:S02]  /*100a0*/  @!P0 SYNCS.PHASECHK.TRANS64 P0, [R7+URZ], R2 ;  /* 0x00000002070085a7 */ /* 0x000e64000800007f */
[----:B-1----:R-:W-:Y:S05]  /*100b0*/  @!P0 BRA `(.L_x_314) ;  /* 0xfffffffc00f08947 */ /* 0x002fea000383ffff */
[----:B------:R-:W-:Y:S05]  /*100c0*/  BRA `(.L_x_325) ;  /* 0xfffffffc000c7947 */ /* 0x000fea000383ffff */
.L_x_326:
[----:B------:R-:W-:-:S00]  /*100d0*/  BRA `(.L_x_326) ;  /* 0xfffffffc00fc7947 */ /* 0x000fc0000383ffff */
[----:B------:R-:W-:-:S00]  /*100e0*/  NOP ;  /* 0x0000000000007918 */ /* 0x000fc00000000000 */
        /* <DEDUP_REMOVED lines=9> */
.L_x_327:


//--------------------- .nv.shared._ZN7cutlass13device_kernelINS_4gemm6kernel13GemmUniversalIN4cute5tupleIJiiiiEEENS1_10collective13CollectiveMmaINS1_37MainloopSm90TmaGmmaWarpSpecializedFP8ILi2ENS5_IJNS4_1CILi1EEESB_SB_EEENS1_32KernelTmaWarpSpecializedPingpongEEENS5_IJNSA_ILi64EEENSA_ILi256EEENSA_ILi32EEEEEENS_12float_e5m2_tENS5_IJlSB_lEEESJ_SK_NS4_8TiledMMAINS4_8MMA_AtomIJNS4_4SM904GMMA31MMA_64x256x32_F32E5M2E5M2_SS_TNILNSO_7ScaleInE1ELSQ_1EEEEEENS4_6LayoutISC_NS5_IJNSA_ILi0EEESU_SU_EEEEENS5_IJNS4_10UnderscoreESX_SX_EEEEENS4_13SM90_TMA_LOADENS4_14ComposedLayoutINS4_7SwizzleILi1ELi4ELi3EEENS4_18smem_ptr_flag_bitsILi8EEENST_INS5_IJNSA_ILi8EEESH_EEENS5_IJSH_SB_EEEEEEEvNS4_8identityES10_S1A_vS1B_EENS_8epilogue10collective6detail29Sm90TmaWarpSpecializedAdapterINS1E_15DefaultEpilogueISJ_SK_SK_NS1D_6thread17LinearCombinationISJ_Li1EffLNS1I_9ScaleType4KindE0ELNS_15FloatRoundStyleE2ESJ_EENS1_15EpilogueDefaultEEEEEvvEEEEvNT_6ParamsE --------------------------
	.section	.nv.shared._ZN7cutlass13device_kernelINS_4gemm6kernel13GemmUniversalIN4cute5tupleIJiiiiEEENS1_10collective13CollectiveMmaINS1_37MainloopSm90TmaGmmaWarpSpecializedFP8ILi2ENS5_IJNS4_1CILi1EEESB_SB_EEENS1_32KernelTmaWarpSpecializedPingpongEEENS5_IJNSA_ILi64EEENSA_ILi256EEENSA_ILi32EEEEEENS_12float_e5m2_tENS5_IJlSB_lEEESJ_SK_NS4_8TiledMMAINS4_8MMA_AtomIJNS4_4SM904GMMA31MMA_64x256x32_F32E5M2E5M2_SS_TNILNSO_7ScaleInE1ELSQ_1EEEEEENS4_6LayoutISC_NS5_IJNSA_ILi0EEESU_SU_EEEEENS5_IJNS4_10UnderscoreESX_SX_EEEEENS4_13SM90_TMA_LOADENS4_14ComposedLayoutINS4_7SwizzleILi1ELi4ELi3EEENS4_18smem_ptr_flag_bitsILi8EEENST_INS5_IJNSA_ILi8EEESH_EEENS5_IJSH_SB_EEEEEEEvNS4_8identityES10_S1A_vS1B_EENS_8epilogue10collective6detail29Sm90TmaWarpSpecializedAdapterINS1E_15DefaultEpilogueISJ_SK_SK_NS1D_6thread17LinearCombinationISJ_Li1EffLNS1I_9ScaleType4KindE0ELNS_15FloatRoundStyleE2ESJ_EENS1_15EpilogueDefaultEEEEEvvEEEEvNT_6ParamsE,"aw",@nobits
	.sectionflags	@""
	.align	16
	.zero		1024


//--------------------- .nv.shared.reserved.0     --------------------------
	.section	.nv.shared.reserved.0,"aw",@nobits
	.weak		__nv_reservedSMEM_offset_0_alias
	.size		__nv_reservedSMEM_offset_0_alias, 0, 0
	.other		__nv_reservedSMEM_offset_0_alias,@"STO_CUDA_RESERVED_SHARED STV_DEFAULT"
__nv_reservedSMEM_offset_0_alias:
	.zero		0


//--------------------- .nv.global                --------------------------
	.section	.nv.global,"aw",@nobits
.nv.global:
	.type		_ZN40_INTERNAL_b860d3be_4_k_cu_fc427458_209064cute1_E,@object
	.size		_ZN40_INTERNAL_b860d3be_4_k_cu_fc427458_209064cute1_E,(_ZN40_INTERNAL_b860d3be_4_k_cu_fc427458_209064cuda3std3__45__cpo6cbeginE - _ZN40_INTERNAL_b860d3be_4_k_cu_fc427458_209064cute1_E)
_ZN40_INTERNAL_b860d3be_4_k_cu_fc427458_209064cute1_E:
	.zero		1
	.type		_ZN40_INTERNAL_b860d3be_4_k_cu_fc427458_209064cuda3std3__45__cpo6cbeginE,@object
	.size		_ZN40_INTERNAL_b860d3be_4_k_cu_fc427458_209064cuda3std3__45__cpo6cbeginE,(_ZN40_INTERNAL_b860d3be_4_k_cu_fc427458_209064cuda3std3__48in_placeE - _ZN40_INTERNAL_b860d3be_4_k_cu_fc427458_209064cuda3std3__45__cpo6cbeginE)
_ZN40_INTERNAL_b860d3be_4_k_cu_fc427458_209064cuda3std3__45__cpo6cbeginE:
	.zero		1
	.type		_ZN40_INTERNAL_b860d3be_4_k_cu_fc427458_209064cuda3std3__48in_placeE,@object
	.size		_ZN40_INTERNAL_b860d3be_4_k_cu_fc427458_209064cuda3std3__48in_placeE,(_ZN40_INTERNAL_b860d3be_4_k_cu_fc427458_209064cuda3std6ranges3__45__cpo9iter_moveE - _ZN40_INTERNAL_b860d3be_4_k_cu_fc427458_209064cuda3std3__48in_placeE)
_ZN40_INTERNAL_b860d3be_4_k_cu_fc427458_209064cuda3std3__48in_placeE:
	.zero		1
	.type		_ZN40_INTERNAL_b860d3be_4_k_cu_fc427458_209064cuda3std6ranges3__45__cpo9iter_moveE,@object
	.size		_ZN40_INTERNAL_b860d3be_4_k_cu_fc427458_209064cuda3std6ranges3__45__cpo9iter_moveE,(_ZN40_INTERNAL_b860d3be_4_k_cu_fc427458_209064cuda3std3__45__cpo5beginE - _ZN40_INTERNAL_b860d3be_4_k_cu_fc427458_209064cuda3std6ranges3__45__cpo9iter_moveE)
_ZN40_INTERNAL_b860d3be_4_k_cu_fc427458_209064cuda3std6ranges3__45__cpo9iter_moveE:
	.zero		1
	.type		_ZN40_INTERNAL_b860d3be_4_k_cu_fc427458_209064cuda3std3__45__cpo5beginE,@object
	.size		_ZN40_INTERNAL_b860d3be_4_k_cu_fc427458_209064cuda3std3__45__cpo5beginE,(_ZN40_INTERNAL_b860d3be_4_k_cu_fc427458_209064cuda3std3__442_GLOBAL__N__b860d3be_4_k_cu_fc427458_209066ignoreE - _ZN40_INTERNAL_b860d3be_4_k_cu_fc427458_209064cuda3std3__45__cpo5beginE)
_ZN40_INTERNAL_b860d3be_4_k_cu_fc427458_209064cuda3std3__45__cpo5beginE:
	.zero		1
	.type		_ZN40_INTERNAL_b860d3be_4_k_cu_fc427458_209064cuda3std3__442_GLOBAL__N__b860d3be_4_k_cu_fc427458_209066ignoreE,@object
	.size		_ZN40_INTERNAL_b860d3be_4_k_cu_fc427458_209064cuda3std3__442_GLOBAL__N__b860d3be_4_k_cu_fc427458_209066ignoreE,(_ZN40_INTERNAL_b860d3be_4_k_cu_fc427458_209064cute7productE - _ZN40_INTERNAL_b860d3be_4_k_cu_fc427458_209064cuda3std3__442_GLOBAL__N__b860d3be_4_k_cu_fc427458_209066ignoreE)
_ZN40_INTERNAL_b860d3be_4_k_cu_fc427458_209064cuda3std3__442_GLOBAL__N__b860d3be_4_k_cu_fc427458_209066ignoreE:
	.zero		1
	.type		_ZN40_INTERNAL_b860d3be_4_k_cu_fc427458_209064cute7productE,@object
	.size		_ZN40_INTERNAL_b860d3be_4_k_cu_fc427458_209064cute7productE,(_ZN40_INTERNAL_b860d3be_4_k_cu_fc427458_209064cuda3std3__45__cpo3endE - _ZN40_INTERNAL_b860d3be_4_k_cu_fc427458_209064cute7productE)
_ZN40_INTERNAL_b860d3be_4_k_cu_fc427458_209064cute7productE:
	.zero		1
	.type		_ZN40_INTERNAL_b860d3be_4_k_cu_fc427458_209064cuda3std3__45__cpo3endE,@object
	.size		_ZN40_INTERNAL_b860d3be_4_k_cu_fc427458_209064cuda3std3__45__cpo3endE,(_ZN40_INTERNAL_b860d3be_4_k_cu_fc427458_209064cuda3std3__419piecewise_constructE - _ZN40_INTERNAL_b860d3be_4_k_cu_fc427458_209064cuda3std3__45__cpo3endE)
_ZN40_INTERNAL_b860d3be_4_k_cu_fc427458_209064cuda3std3__45__cpo3endE:
	.zero		1
	.type		_ZN40_INTERNAL_b860d3be_4_k_cu_fc427458_209064cuda3std3__419piecewise_constructE,@object
	.size		_ZN40_INTERNAL_b860d3be_4_k_cu_fc427458_209064cuda3std3__419piecewise_constructE,(_ZN40_INTERNAL_b860d3be_4_k_cu_fc427458_209064cuda3std3__45__cpo4cendE - _ZN40_INTERNAL_b860d3be_4_k_cu_fc427458_209064cuda3std3__419piecewise_constructE)
_ZN40_INTERNAL_b860d3be_4_k_cu_fc427458_209064cuda3std3__419piecewise_constructE:
	.zero		1
	.type		_ZN40_INTERNAL_b860d3be_4_k_cu_fc427458_209064cuda3std3__45__cpo4cendE,@object
	.size		_ZN40_INTERNAL_b860d3be_4_k_cu_fc427458_209064cuda3std3__45__cpo4cendE,(_ZN40_INTERNAL_b860d3be_4_k_cu_fc427458_209064cuda3std6ranges3__45__cpo4swapE - _ZN40_INTERNAL_b860d3be_4_k_cu_fc427458_209064cuda3std3__45__cpo4cendE)
_ZN40_INTERNAL_b860d3be_4_k_cu_fc427458_209064cuda3std3__45__cpo4cendE:
	.zero		1
	.type		_ZN40_INTERNAL_b860d3be_4_k_cu_fc427458_209064cuda3std6ranges3__45__cpo4swapE,@object
	.size		_ZN40_INTERNAL_b860d3be_4_k_cu_fc427458_209064cuda3std6ranges3__45__cpo4swapE,(.L_7 - _ZN40_INTERNAL_b860d3be_4_k_cu_fc427458_209064cuda3std6ranges3__45__cpo4swapE)
_ZN40_INTERNAL_b860d3be_4_k_cu_fc427458_209064cuda3std6ranges3__45__cpo4swapE:
	.zero		1
.L_7:


//--------------------- .nv.constant0._ZN7cutlass13device_kernelINS_4gemm6kernel13GemmUniversalIN4cute5tupleIJiiiiEEENS1_10collective13CollectiveMmaINS1_37MainloopSm90TmaGmmaWarpSpecializedFP8ILi2ENS5_IJNS4_1CILi1EEESB_SB_EEENS1_32KernelTmaWarpSpecializedPingpongEEENS5_IJNSA_ILi64EEENSA_ILi256EEENSA_ILi32EEEEEENS_12float_e5m2_tENS5_IJlSB_lEEESJ_SK_NS4_8TiledMMAINS4_8MMA_AtomIJNS4_4SM904GMMA31MMA_64x256x32_F32E5M2E5M2_SS_TNILNSO_7ScaleInE1ELSQ_1EEEEEENS4_6LayoutISC_NS5_IJNSA_ILi0EEESU_SU_EEEEENS5_IJNS4_10UnderscoreESX_SX_EEEEENS4_13SM90_TMA_LOADENS4_14ComposedLayoutINS4_7SwizzleILi1ELi4ELi3EEENS4_18smem_ptr_flag_bitsILi8EEENST_INS5_IJNSA_ILi8EEESH_EEENS5_IJSH_SB_EEEEEEEvNS4_8identityES10_S1A_vS1B_EENS_8epilogue10collective6detail29Sm90TmaWarpSpecializedAdapterINS1E_15DefaultEpilogueISJ_SK_SK_NS1D_6thread17LinearCombinationISJ_Li1EffLNS1I_9ScaleType4KindE0ELNS_15FloatRoundStyleE2ESJ_EENS1_15EpilogueDefaultEEEEEvvEEEEvNT_6ParamsE --------------------------
	.section	.nv.constant0._ZN7cutlass13device_kernelINS_4gemm6kernel13GemmUniversalIN4cute5tupleIJiiiiEEENS1_10collective13CollectiveMmaINS1_37MainloopSm90TmaGmmaWarpSpecializedFP8ILi2ENS5_IJNS4_1CILi1EEESB_SB_EEENS1_32KernelTmaWarpSpecializedPingpongEEENS5_IJNSA_ILi64EEENSA_ILi256EEENSA_ILi32EEEEEENS_12float_e5m2_tENS5_IJlSB_lEEESJ_SK_NS4_8TiledMMAINS4_8MMA_AtomIJNS4_4SM904GMMA31MMA_64x256x32_F32E5M2E5M2_SS_TNILNSO_7ScaleInE1ELSQ_1EEEEEENS4_6LayoutISC_NS5_IJNSA_ILi0EEESU_SU_EEEEENS5_IJNS4_10UnderscoreESX_SX_EEEEENS4_13SM90_TMA_LOADENS4_14ComposedLayoutINS4_7SwizzleILi1ELi4ELi3EEENS4_18smem_ptr_flag_bitsILi8EEENST_INS5_IJNSA_ILi8EEESH_EEENS5_IJSH_SB_EEEEEEEvNS4_8identityES10_S1A_vS1B_EENS_8epilogue10collective6detail29Sm90TmaWarpSpecializedAdapterINS1E_15DefaultEpilogueISJ_SK_SK_NS1D_6thread17LinearCombinationISJ_Li1EffLNS1I_9ScaleType4KindE0ELNS_15FloatRoundStyleE2ESJ_EENS1_15EpilogueDefaultEEEEEvvEEEEvNT_6ParamsE,"a",@progbits
	.sectionflags	@""
	.align	4
.nv.constant0._ZN7cutlass13device_kernelINS_4gemm6kernel13GemmUniversalIN4cute5tupleIJiiiiEEENS1_10collective13CollectiveMmaINS1_37MainloopSm90TmaGmmaWarpSpecializedFP8ILi2ENS5_IJNS4_1CILi1EEESB_SB_EEENS1_32KernelTmaWarpSpecializedPingpongEEENS5_IJNSA_ILi64EEENSA_ILi256EEENSA_ILi32EEEEEENS_12float_e5m2_tENS5_IJlSB_lEEESJ_SK_NS4_8TiledMMAINS4_8MMA_AtomIJNS4_4SM904GMMA31MMA_64x256x32_F32E5M2E5M2_SS_TNILNSO_7ScaleInE1ELSQ_1EEEEEENS4_6LayoutISC_NS5_IJNSA_ILi0EEESU_SU_EEEEENS5_IJNS4_10UnderscoreESX_SX_EEEEENS4_13SM90_TMA_LOADENS4_14ComposedLayoutINS4_7SwizzleILi1ELi4ELi3EEENS4_18smem_ptr_flag_bitsILi8EEENST_INS5_IJNSA_ILi8EEESH_EEENS5_IJSH_SB_EEEEEEEvNS4_8identityES10_S1A_vS1B_EENS_8epilogue10collective6detail29Sm90TmaWarpSpecializedAdapterINS1E_15DefaultEpilogueISJ_SK_SK_NS1D_6thread17LinearCombinationISJ_Li1EffLNS1I_9ScaleType4KindE0ELNS_15FloatRoundStyleE2ESJ_EENS1_15EpilogueDefaultEEEEEvvEEEEvNT_6ParamsE:
	.zero		1664


//--------------------- SYMBOLS --------------------------

	.type		.nv.reservedSmem.offset0,@object
	.size		.nv.reservedSmem.offset0,0x4
